	.target	sm_100a

	.elftype	@"ET_EXEC"


//--------------------- .note.nv.tkinfo           --------------------------
	.section	.note.nv.tkinfo,"",@"SHT_NOTE"
	.sectionflags	@"SHF_NOTE_NV_TKINFO"
	.tkinfo
        /*0018*/ 	.word	0x00000002
        /*0030*/ 	.string	""
        /*0030*/ 	.string	"ptxas"
        /*0030*/ 	.string	"Cuda compilation tools, release 13.0, V13.0.88"
        /*0030*/ 	.string	"Build cuda_13.0.r13.0/compiler.36424714_0"
        /*0030*/ 	.string	"-arch sm_100a -m 64 "



//--------------------- .note.nv.cuinfo           --------------------------
	.section	.note.nv.cuinfo,"",@"SHT_NOTE"
	.sectionflags	@"SHF_NOTE_NV_CUINFO"
        /*0018*/ 	.short	0x0002
        /*001a*/ 	.short	0x0064
        /*001c*/ 	.short	0x0082
	.zero		2


//--------------------- .nv.info                  --------------------------
	.section	.nv.info,"",@"SHT_CUDA_INFO"
	.align	4


	//----- nvinfo : EIATTR_REGCOUNT
	.align		4
        /*0000*/ 	.byte	0x04, 0x2f
        /*0002*/ 	.short	(.L_19 - .L_18)
	.align		4
.L_18:
        /*0004*/ 	.word	index@(_ZN7cutlass13device_kernelINS_4gemm6kernel13GemmUniversalIN4cute5tupleIJiiiiEEENS1_10collective13CollectiveMmaINS1_35MainloopSm100TmaUmmaWarpSpecializedILi29ELi2ELi4ENS5_IJNS4_1CILi2EEENSA_ILi1EEESC_EEEEENS5_IJNSA_ILi64EEENSA_ILi160EEENSA_ILi32EEEEEEaNS5_IJlSC_lEEEaSJ_NS4_8TiledMMAINS4_8MMA_AtomIJNS4_15SM100_MMA_S8_SSIaaiLi64ELi160ELNS4_4UMMA5MajorE0ELSO_0ELNSN_8SaturateE0EEEEEENS4_6LayoutINS5_IJSC_SC_SC_EEENS5_IJNSA_ILi0EEESU_SU_EEEEENS5_IJNS4_10UnderscoreESX_SX_EEEEENS4_13SM90_TMA_LOADENS4_14ComposedLayoutINS4_7SwizzleILi1ELi4ELi3EEENS4_18smem_ptr_flag_bitsILi8EEENSS_INS5_IJNSA_ILi8EEESH_EEENS5_IJSH_SC_EEEEEEEvNS4_8identityENS4_23SM90_TMA_LOAD_MULTICASTES1A_vS1B_EENS_8epilogue10collective18CollectiveEpilogueINS1E_23Sm100TmaWarpSpecializedILi1ELi1ELi80ELb0ELb0EEEJSI_NS5_IJNSS_ISF_SC_EENSS_ISG_SC_EEEEEaSJ_aSJ_NS1E_6fusion15FusionCallbacksIS1I_NS1M_17LinearCombinationIaiaiLNS_15FloatRoundStyleE2EEESI_S1L_JEEENS4_5SM1004TMEM4LOAD26SM100_TMEM_LOAD_16dp32b16xES10_S1A_NS4_39AutoVectorizingCopyWithAssumedAlignmentILi128EEENS4_14SM90_TMA_STOREES1A_S1X_S1X_EEEvvEEEEvNT_6ParamsE)
        /*0008*/ 	.word	0x000000d2


	//----- nvinfo : EIATTR_FRAME_SIZE
	.align		4
.L_19:
        /*000c*/ 	.byte	0x04, 0x11
        /*000e*/ 	.short	(.L_21 - .L_20)
	.align		4
.L_20:
        /*0010*/ 	.word	index@($__internal_2_$__cuda_sm10x_tcgen05_guardrail_trap_unallocated_columns_being_dealloced)
        /*0014*/ 	.word	0x00000000


	//----- nvinfo : EIATTR_FRAME_SIZE
	.align		4
.L_21:
        /*0018*/ 	.byte	0x04, 0x11
        /*001a*/ 	.short	(.L_23 - .L_22)
	.align		4
.L_22:
        /*001c*/ 	.word	index@($__internal_1_$__cuda_sm10x_tcgen05_guardrail_trap_phase_invalid_during_alloc)
        /*0020*/ 	.word	0x00000000


	//----- nvinfo : EIATTR_FRAME_SIZE
	.align		4
.L_23:
        /*0024*/ 	.byte	0x04, 0x11
        /*0026*/ 	.short	(.L_25 - .L_24)
	.align		4
.L_24:
        /*0028*/ 	.word	index@($__internal_0_$__cuda_sm10x_tcgen05_guardrail_trap_col_being_dealloced_not_returned_by_alloc)
        /*002c*/ 	.word	0x00000000


	//----- nvinfo : EIATTR_FRAME_SIZE
	.align		4
.L_25:
        /*0030*/ 	.byte	0x04, 0x11
        /*0032*/ 	.short	(.L_27 - .L_26)
	.align		4
.L_26:
        /*0034*/ 	.word	index@(_ZN7cutlass13device_kernelINS_4gemm6kernel13GemmUniversalIN4cute5tupleIJiiiiEEENS1_10collective13CollectiveMmaINS1_35MainloopSm100TmaUmmaWarpSpecializedILi29ELi2ELi4ENS5_IJNS4_1CILi2EEENSA_ILi1EEESC_EEEEENS5_IJNSA_ILi64EEENSA_ILi160EEENSA_ILi32EEEEEEaNS5_IJlSC_lEEEaSJ_NS4_8TiledMMAINS4_8MMA_AtomIJNS4_15SM100_MMA_S8_SSIaaiLi64ELi160ELNS4_4UMMA5MajorE0ELSO_0ELNSN_8SaturateE0EEEEEENS4_6LayoutINS5_IJSC_SC_SC_EEENS5_IJNSA_ILi0EEESU_SU_EEEEENS5_IJNS4_10UnderscoreESX_SX_EEEEENS4_13SM90_TMA_LOADENS4_14ComposedLayoutINS4_7SwizzleILi1ELi4ELi3EEENS4_18smem_ptr_flag_bitsILi8EEENSS_INS5_IJNSA_ILi8EEESH_EEENS5_IJSH_SC_EEEEEEEvNS4_8identityENS4_23SM90_TMA_LOAD_MULTICASTES1A_vS1B_EENS_8epilogue10collective18CollectiveEpilogueINS1E_23Sm100TmaWarpSpecializedILi1ELi1ELi80ELb0ELb0EEEJSI_NS5_IJNSS_ISF_SC_EENSS_ISG_SC_EEEEEaSJ_aSJ_NS1E_6fusion15FusionCallbacksIS1I_NS1M_17LinearCombinationIaiaiLNS_15FloatRoundStyleE2EEESI_S1L_JEEENS4_5SM1004TMEM4LOAD26SM100_TMEM_LOAD_16dp32b16xES10_S1A_NS4_39AutoVectorizingCopyWithAssumedAlignmentILi128EEENS4_14SM90_TMA_STOREES1A_S1X_S1X_EEEvvEEEEvNT_6ParamsE)
        /*0038*/ 	.word	0x00000000


	//----- nvinfo : EIATTR_MIN_STACK_SIZE
	.align		4
.L_27:
        /*003c*/ 	.byte	0x04, 0x12
        /*003e*/ 	.short	(.L_29 - .L_28)
	.align		4
.L_28:
        /*0040*/ 	.word	index@(_ZN7cutlass13device_kernelINS_4gemm6kernel13GemmUniversalIN4cute5tupleIJiiiiEEENS1_10collective13CollectiveMmaINS1_35MainloopSm100TmaUmmaWarpSpecializedILi29ELi2ELi4ENS5_IJNS4_1CILi2EEENSA_ILi1EEESC_EEEEENS5_IJNSA_ILi64EEENSA_ILi160EEENSA_ILi32EEEEEEaNS5_IJlSC_lEEEaSJ_NS4_8TiledMMAINS4_8MMA_AtomIJNS4_15SM100_MMA_S8_SSIaaiLi64ELi160ELNS4_4UMMA5MajorE0ELSO_0ELNSN_8SaturateE0EEEEEENS4_6LayoutINS5_IJSC_SC_SC_EEENS5_IJNSA_ILi0EEESU_SU_EEEEENS5_IJNS4_10UnderscoreESX_SX_EEEEENS4_13SM90_TMA_LOADENS4_14ComposedLayoutINS4_7SwizzleILi1ELi4ELi3EEENS4_18smem_ptr_flag_bitsILi8EEENSS_INS5_IJNSA_ILi8EEESH_EEENS5_IJSH_SC_EEEEEEEvNS4_8identityENS4_23SM90_TMA_LOAD_MULTICASTES1A_vS1B_EENS_8epilogue10collective18CollectiveEpilogueINS1E_23Sm100TmaWarpSpecializedILi1ELi1ELi80ELb0ELb0EEEJSI_NS5_IJNSS_ISF_SC_EENSS_ISG_SC_EEEEEaSJ_aSJ_NS1E_6fusion15FusionCallbacksIS1I_NS1M_17LinearCombinationIaiaiLNS_15FloatRoundStyleE2EEESI_S1L_JEEENS4_5SM1004TMEM4LOAD26SM100_TMEM_LOAD_16dp32b16xES10_S1A_NS4_39AutoVectorizingCopyWithAssumedAlignmentILi128EEENS4_14SM90_TMA_STOREES1A_S1X_S1X_EEEvvEEEEvNT_6ParamsE)
        /*0044*/ 	.word	0x00000000
.L_29:


//--------------------- .nv.compat                --------------------------
	.section	.nv.compat,"",@"SHT_CUDA_COMPAT_INFO"
	.align	4
        /*0000*/ 	.byte	0x02, 0x09, 0x01, 0x00, 0x02, 0x02, 0x03, 0x00, 0x02, 0x05, 0x06, 0x00, 0x03, 0x07, 0x01, 0x01
        /*0010*/ 	.byte	0x02, 0x03, 0x01, 0x00, 0x02, 0x06, 0x01, 0x00, 0x04, 0x0b, 0x08, 0x00, 0x01, 0x00, 0x00, 0x00
        /*0020*/ 	.byte	0x00, 0x00, 0x00, 0x00


//--------------------- .nv.info._ZN7cutlass13device_kernelINS_4gemm6kernel13GemmUniversalIN4cute5tupleIJiiiiEEENS1_10collective13CollectiveMmaINS1_35MainloopSm100TmaUmmaWarpSpecializedILi29ELi2ELi4ENS5_IJNS4_1CILi2EEENSA_ILi1EEESC_EEEEENS5_IJNSA_ILi64EEENSA_ILi160EEENSA_ILi32EEEEEEaNS5_IJlSC_lEEEaSJ_NS4_8TiledMMAINS4_8MMA_AtomIJNS4_15SM100_MMA_S8_SSIaaiLi64ELi160ELNS4_4UMMA5MajorE0ELSO_0ELNSN_8SaturateE0EEEEEENS4_6LayoutINS5_IJSC_SC_SC_EEENS5_IJNSA_ILi0EEESU_SU_EEEEENS5_IJNS4_10UnderscoreESX_SX_EEEEENS4_13SM90_TMA_LOADENS4_14ComposedLayoutINS4_7SwizzleILi1ELi4ELi3EEENS4_18smem_ptr_flag_bitsILi8EEENSS_INS5_IJNSA_ILi8EEESH_EEENS5_IJSH_SC_EEEEEEEvNS4_8identityENS4_23SM90_TMA_LOAD_MULTICASTES1A_vS1B_EENS_8epilogue10collective18CollectiveEpilogueINS1E_23Sm100TmaWarpSpecializedILi1ELi1ELi80ELb0ELb0EEEJSI_NS5_IJNSS_ISF_SC_EENSS_ISG_SC_EEEEEaSJ_aSJ_NS1E_6fusion15FusionCallbacksIS1I_NS1M_17LinearCombinationIaiaiLNS_15FloatRoundStyleE2EEESI_S1L_JEEENS4_5SM1004TMEM4LOAD26SM100_TMEM_LOAD_16dp32b16xES10_S1A_NS4_39AutoVectorizingCopyWithAssumedAlignmentILi128EEENS4_14SM90_TMA_STOREES1A_S1X_S1X_EEEvvEEEEvNT_6ParamsE --------------------------
	.section	.nv.info._ZN7cutlass13device_kernelINS_4gemm6kernel13GemmUniversalIN4cute5tupleIJiiiiEEENS1_10collective13CollectiveMmaINS1_35MainloopSm100TmaUmmaWarpSpecializedILi29ELi2ELi4ENS5_IJNS4_1CILi2EEENSA_ILi1EEESC_EEEEENS5_IJNSA_ILi64EEENSA_ILi160EEENSA_ILi32EEEEEEaNS5_IJlSC_lEEEaSJ_NS4_8TiledMMAINS4_8MMA_AtomIJNS4_15SM100_MMA_S8_SSIaaiLi64ELi160ELNS4_4UMMA5MajorE0ELSO_0ELNSN_8SaturateE0EEEEEENS4_6LayoutINS5_IJSC_SC_SC_EEENS5_IJNSA_ILi0EEESU_SU_EEEEENS5_IJNS4_10UnderscoreESX_SX_EEEEENS4_13SM90_TMA_LOADENS4_14ComposedLayoutINS4_7SwizzleILi1ELi4ELi3EEENS4_18smem_ptr_flag_bitsILi8EEENSS_INS5_IJNSA_ILi8EEESH_EEENS5_IJSH_SC_EEEEEEEvNS4_8identityENS4_23SM90_TMA_LOAD_MULTICASTES1A_vS1B_EENS_8epilogue10collective18CollectiveEpilogueINS1E_23Sm100TmaWarpSpecializedILi1ELi1ELi80ELb0ELb0EEEJSI_NS5_IJNSS_ISF_SC_EENSS_ISG_SC_EEEEEaSJ_aSJ_NS1E_6fusion15FusionCallbacksIS1I_NS1M_17LinearCombinationIaiaiLNS_15FloatRoundStyleE2EEESI_S1L_JEEENS4_5SM1004TMEM4LOAD26SM100_TMEM_LOAD_16dp32b16xES10_S1A_NS4_39AutoVectorizingCopyWithAssumedAlignmentILi128EEENS4_14SM90_TMA_STOREES1A_S1X_S1X_EEEvvEEEEvNT_6ParamsE,"",@"SHT_CUDA_INFO"
	.sectionflags	@""
	.align	4


	//----- nvinfo : EIATTR_CUDA_API_VERSION
	.align		4
        /*0000*/ 	.byte	0x04, 0x37
        /*0002*/ 	.short	(.L_31 - .L_30)
.L_30:
        /*0004*/ 	.word	0x00000082


	//----- nvinfo : EIATTR_KPARAM_INFO
	.align		4
.L_31:
        /*0008*/ 	.byte	0x04, 0x17
        /*000a*/ 	.short	(.L_33 - .L_32)
.L_32:
        /*000c*/ 	.word	0x00000000
        /*0010*/ 	.short	0x0000
        /*0012*/ 	.short	0x0000
        /*0014*/ 	.byte	0x00, 0xf0, 0x01, 0x20


	//----- nvinfo : EIATTR_AT_ENTRY_FRAGMENTS
	.align		4
.L_33:
        /*0018*/ 	.byte	0x04, 0x4f
        /*001a*/ 	.short	(.L_35 - .L_34)


	//   ....[0]....
.L_34:
        /*001c*/ 	.word	0x00000006


	//----- nvinfo : EIATTR_RESERVED_SMEM_USED
	.align		4
.L_35:
        /*0020*/ 	.byte	0x01, 0x41
	.zero		2


	//----- nvinfo : EIATTR_SPARSE_MMA_MASK
	.align		4
        /*0024*/ 	.byte	0x03, 0x50
        /*0026*/ 	.short	0x0000


	//----- nvinfo : EIATTR_TCGEN05_1CTA_USED
	.align		4
        /*0028*/ 	.byte	0x01, 0x51
	.zero		2


	//----- nvinfo : EIATTR_MAXREG_COUNT
	.align		4
        /*002c*/ 	.byte	0x03, 0x1b
        /*002e*/ 	.short	0x00ff


	//----- nvinfo : EIATTR_NUM_BARRIERS
	.align		4
        /*0030*/ 	.byte	0x02, 0x4c
        /*0032*/ 	.byte	0x07
	.zero		1


	//----- nvinfo : EIATTR_EXTERNS
	.align		4
        /*0034*/ 	.byte	0x04, 0x0f
        /*0036*/ 	.short	(.L_37 - .L_36)


	//   ....[0]....
	.align		4
.L_36:
        /*0038*/ 	.word	index@(__assertfail)


	//----- nvinfo : EIATTR_MERCURY_ISA_VERSION
	.align		4
.L_37:
        /*003c*/ 	.byte	0x03, 0x5f
        /*003e*/ 	.short	0x0101


	//----- nvinfo : EIATTR_INT_WARP_WIDE_INSTR_OFFSETS
	.align		4
        /*0040*/ 	.byte	0x04, 0x31
        /*0042*/ 	.short	(.L_39 - .L_38)


	//   ....[0]....
.L_38:
        /*0044*/ 	.word	0x00004c10


	//   ....[1]....
        /*0048*/ 	.word	0x00004c30


	//   ....[2]....
        /*004c*/ 	.word	0x00004c60


	//   ....[3]....
        /*0050*/ 	.word	0x00005840


	//   ....[4]....
        /*0054*/ 	.word	0x00005850


	//   ....[5]....
        /*0058*/ 	.word	0x00005a40


	//   ....[6]....
        /*005c*/ 	.word	0x00005a60


	//   ....[7]....
        /*0060*/ 	.word	0x00005ac0


	//   ....[8]....
        /*0064*/ 	.word	0x00005ae0


	//----- nvinfo : EIATTR_COOP_GROUP_MASK_REGIDS
	.align		4
.L_39:
        /*0068*/ 	.byte	0x04, 0x29
        /*006a*/ 	.short	(.L_41 - .L_40)


	//   ....[0]....
.L_40:
        /*006c*/ 	.word	0xffffffff


	//   ....[1]....
        /*0070*/ 	.word	0xffffffff


	//   ....[2]....
        /*0074*/ 	.word	0xffffffff


	//   ....[3]....
        /*0078*/ 	.word	0xffffffff


	//   ....[4]....
        /*007c*/ 	.word	0xffffffff


	//   ....[5]....
        /*0080*/ 	.word	0xffffffff


	//   ....[6]....
        /*0084*/ 	.word	0xffffffff


	//   ....[7]....
        /*0088*/ 	.word	0xffffffff


	//   ....[8]....
        /*008c*/ 	.word	0xffffffff


	//   ....[9]....
        /*0090*/ 	.word	0xffffffff


	//   ....[10]....
        /*0094*/ 	.word	0xffffffff


	//   ....[11]....
        /*0098*/ 	.word	0xffffffff


	//   ....[12]....
        /*009c*/ 	.word	0xffffffff


	//   ....[13]....
        /*00a0*/ 	.word	0xffffffff


	//----- nvinfo : EIATTR_COOP_GROUP_INSTR_OFFSETS
	.align		4
.L_41:
        /*00a4*/ 	.byte	0x04, 0x28
        /*00a6*/ 	.short	(.L_43 - .L_42)


	//   ....[0]....
.L_42:
        /*00a8*/ 	.word	0x00000080


	//   ....[1]....
        /*00ac*/ 	.word	0x000004e0


	//   ....[2]....
        /*00b0*/ 	.word	0x000009c0


	//   ....[3]....
        /*00b4*/ 	.word	0x00000b00


	//   ....[4]....
        /*00b8*/ 	.word	0x00000c00


	//   ....[5]....
        /*00bc*/ 	.word	0x00000d70


	//   ....[6]....
        /*00c0*/ 	.word	0x00000f10


	//   ....[7]....
        /*00c4*/ 	.word	0x000010d0


	//   ....[8]....
        /*00c8*/ 	.word	0x000022b0


	//   ....[9]....
        /*00cc*/ 	.word	0x00003f60


	//   ....[10]....
        /*00d0*/ 	.word	0x00004170


	//   ....[11]....
        /*00d4*/ 	.word	0x000041a0


	//   ....[12]....
        /*00d8*/ 	.word	0x00004af0


	//   ....[13]....
        /*00dc*/ 	.word	0x00004d20


	//----- nvinfo : EIATTR_VRC_CTA_INIT_COUNT
	.align		4
.L_43:
        /*00e0*/ 	.byte	0x02, 0x4a
        /*00e2*/ 	.byte	0x80
	.zero		1


	//----- nvinfo : EIATTR_SYSCALL_OFFSETS
	.align		4
        /*00e4*/ 	.byte	0x04, 0x46
        /*00e6*/ 	.short	(.L_45 - .L_44)


	//   ....[0]....
.L_44:
        /*00e8*/ 	.word	0x00006570


	//   ....[1]....
        /*00ec*/ 	.word	0x000066b0


	//   ....[2]....
        /*00f0*/ 	.word	0x00006f10


	//   ....[3]....
        /*00f4*/ 	.word	0x00007090


	//   ....[4]....
        /*00f8*/ 	.word	0x00007210


	//   ....[5]....
        /*00fc*/ 	.word	0x00007390


	//   ....[6]....
        /*0100*/ 	.word	0x00007510


	//----- nvinfo : EIATTR_MBARRIER_INSTR_OFFSETS
	.align		4
.L_45:
        /*0104*/ 	.byte	0x04, 0x39
        /*0106*/ 	.short	(.L_47 - .L_46)


	//   ....[0]....
.L_46:
        /*0108*/ 	.word	0x00000600
        /*010c*/ 	.word	0x000000ff
        /*0110*/ 	.word	0x00000000
        /*0114*/ 	.short	0x0100
        /*0116*/ 	.byte	0x04
	.zero		1


	//   ....[1]....
        /*0118*/ 	.word	0x00000610
        /*011c*/ 	.word	0x000000ff
        /*0120*/ 	.word	0x000000e8
        /*0124*/ 	.short	0x0100
        /*0126*/ 	.byte	0x04
	.zero		1


	//   ....[2]....
        /*0128*/ 	.word	0x00000620
        /*012c*/ 	.word	0x000000ff
        /*0130*/ 	.word	0x00000008
        /*0134*/ 	.short	0x0100
        /*0136*/ 	.byte	0x04
	.zero		1


	//   ....[3]....
        /*0138*/ 	.word	0x00000630
        /*013c*/ 	.word	0x000000ff
        /*0140*/ 	.word	0x000000f0
        /*0144*/ 	.short	0x0100
        /*0146*/ 	.byte	0x04
	.zero		1


	//   ....[4]....
        /*0148*/ 	.word	0x00000640
        /*014c*/ 	.word	0x000000ff
        /*0150*/ 	.word	0x00000010
        /*0154*/ 	.short	0x0100
        /*0156*/ 	.byte	0x04
	.zero		1


	//   ....[5]....
        /*0158*/ 	.word	0x00000650
        /*015c*/ 	.word	0x000000ff
        /*0160*/ 	.word	0x000000f8
        /*0164*/ 	.short	0x0100
        /*0166*/ 	.byte	0x04
	.zero		1


	//   ....[6]....
        /*0168*/ 	.word	0x00000660
        /*016c*/ 	.word	0x000000ff
        /*0170*/ 	.word	0x00000018
        /*0174*/ 	.short	0x0100
        /*0176*/ 	.byte	0x04
	.zero		1


	//   ....[7]....
        /*0178*/ 	.word	0x00000670
        /*017c*/ 	.word	0x000000ff
        /*0180*/ 	.word	0x00000100
        /*0184*/ 	.short	0x0100
        /*0186*/ 	.byte	0x04
	.zero		1


	//   ....[8]....
        /*0188*/ 	.word	0x00000680
        /*018c*/ 	.word	0x000000ff
        /*0190*/ 	.word	0x00000020
        /*0194*/ 	.short	0x0100
        /*0196*/ 	.byte	0x04
	.zero		1


	//   ....[9]....
        /*0198*/ 	.word	0x00000690
        /*019c*/ 	.word	0x000000ff
        /*01a0*/ 	.word	0x00000108
        /*01a4*/ 	.short	0x0100
        /*01a6*/ 	.byte	0x04
	.zero		1


	//   ....[10]....
        /*01a8*/ 	.word	0x000006a0
        /*01ac*/ 	.word	0x000000ff
        /*01b0*/ 	.word	0x00000028
        /*01b4*/ 	.short	0x0100
        /*01b6*/ 	.byte	0x04
	.zero		1


	//   ....[11]....
        /*01b8*/ 	.word	0x000006b0
        /*01bc*/ 	.word	0x000000ff
        /*01c0*/ 	.word	0x00000110
        /*01c4*/ 	.short	0x0100
        /*01c6*/ 	.byte	0x04
	.zero		1


	//   ....[12]....
        /*01c8*/ 	.word	0x000006c0
        /*01cc*/ 	.word	0x000000ff
        /*01d0*/ 	.word	0x00000030
        /*01d4*/ 	.short	0x0100
        /*01d6*/ 	.byte	0x04
	.zero		1


	//   ....[13]....
        /*01d8*/ 	.word	0x000006d0
        /*01dc*/ 	.word	0x000000ff
        /*01e0*/ 	.word	0x00000118
        /*01e4*/ 	.short	0x0100
        /*01e6*/ 	.byte	0x04
	.zero		1


	//   ....[14]....
        /*01e8*/ 	.word	0x000006e0
        /*01ec*/ 	.word	0x000000ff
        /*01f0*/ 	.word	0x00000038
        /*01f4*/ 	.short	0x0100
        /*01f6*/ 	.byte	0x04
	.zero		1


	//   ....[15]....
        /*01f8*/ 	.word	0x000006f0
        /*01fc*/ 	.word	0x000000ff
        /*0200*/ 	.word	0x00000120
        /*0204*/ 	.short	0x0100
        /*0206*/ 	.byte	0x04
	.zero		1


	//   ....[16]....
        /*0208*/ 	.word	0x00000700
        /*020c*/ 	.word	0x000000ff
        /*0210*/ 	.word	0x00000040
        /*0214*/ 	.short	0x0100
        /*0216*/ 	.byte	0x04
	.zero		1


	//   ....[17]....
        /*0218*/ 	.word	0x00000710
        /*021c*/ 	.word	0x000000ff
        /*0220*/ 	.word	0x00000128
        /*0224*/ 	.short	0x0100
        /*0226*/ 	.byte	0x04
	.zero		1


	//   ....[18]....
        /*0228*/ 	.word	0x00000720
        /*022c*/ 	.word	0x000000ff
        /*0230*/ 	.word	0x00000048
        /*0234*/ 	.short	0x0100
        /*0236*/ 	.byte	0x04
	.zero		1


	//   ....[19]....
        /*0238*/ 	.word	0x00000730
        /*023c*/ 	.word	0x000000ff
        /*0240*/ 	.word	0x00000130
        /*0244*/ 	.short	0x0100
        /*0246*/ 	.byte	0x04
	.zero		1


	//   ....[20]....
        /*0248*/ 	.word	0x00000740
        /*024c*/ 	.word	0x000000ff
        /*0250*/ 	.word	0x00000050
        /*0254*/ 	.short	0x0100
        /*0256*/ 	.byte	0x04
	.zero		1


	//   ....[21]....
        /*0258*/ 	.word	0x00000750
        /*025c*/ 	.word	0x000000ff
        /*0260*/ 	.word	0x00000138
        /*0264*/ 	.short	0x0100
        /*0266*/ 	.byte	0x04
	.zero		1


	//   ....[22]....
        /*0268*/ 	.word	0x00000760
        /*026c*/ 	.word	0x000000ff
        /*0270*/ 	.word	0x00000058
        /*0274*/ 	.short	0x0100
        /*0276*/ 	.byte	0x04
	.zero		1


	//   ....[23]....
        /*0278*/ 	.word	0x00000770
        /*027c*/ 	.word	0x000000ff
        /*0280*/ 	.word	0x00000140
        /*0284*/ 	.short	0x0100
        /*0286*/ 	.byte	0x04
	.zero		1


	//   ....[24]....
        /*0288*/ 	.word	0x00000780
        /*028c*/ 	.word	0x000000ff
        /*0290*/ 	.word	0x00000060
        /*0294*/ 	.short	0x0100
        /*0296*/ 	.byte	0x04
	.zero		1


	//   ....[25]....
        /*0298*/ 	.word	0x00000790
        /*029c*/ 	.word	0x000000ff
        /*02a0*/ 	.word	0x00000148
        /*02a4*/ 	.short	0x0100
        /*02a6*/ 	.byte	0x04
	.zero		1


	//   ....[26]....
        /*02a8*/ 	.word	0x000007a0
        /*02ac*/ 	.word	0x000000ff
        /*02b0*/ 	.word	0x00000068
        /*02b4*/ 	.short	0x0100
        /*02b6*/ 	.byte	0x04
	.zero		1


	//   ....[27]....
        /*02b8*/ 	.word	0x000007b0
        /*02bc*/ 	.word	0x000000ff
        /*02c0*/ 	.word	0x00000150
        /*02c4*/ 	.short	0x0100
        /*02c6*/ 	.byte	0x04
	.zero		1


	//   ....[28]....
        /*02c8*/ 	.word	0x000007c0
        /*02cc*/ 	.word	0x000000ff
        /*02d0*/ 	.word	0x00000070
        /*02d4*/ 	.short	0x0100
        /*02d6*/ 	.byte	0x04
	.zero		1


	//   ....[29]....
        /*02d8*/ 	.word	0x000007d0
        /*02dc*/ 	.word	0x000000ff
        /*02e0*/ 	.word	0x00000158
        /*02e4*/ 	.short	0x0100
        /*02e6*/ 	.byte	0x04
	.zero		1


	//   ....[30]....
        /*02e8*/ 	.word	0x000007e0
        /*02ec*/ 	.word	0x000000ff
        /*02f0*/ 	.word	0x00000078
        /*02f4*/ 	.short	0x0100
        /*02f6*/ 	.byte	0x04
	.zero		1


	//   ....[31]....
        /*02f8*/ 	.word	0x000007f0
        /*02fc*/ 	.word	0x000000ff
        /*0300*/ 	.word	0x00000160
        /*0304*/ 	.short	0x0100
        /*0306*/ 	.byte	0x04
	.zero		1


	//   ....[32]....
        /*0308*/ 	.word	0x00000800
        /*030c*/ 	.word	0x000000ff
        /*0310*/ 	.word	0x00000080
        /*0314*/ 	.short	0x0100
        /*0316*/ 	.byte	0x04
	.zero		1


	//   ....[33]....
        /*0318*/ 	.word	0x00000810
        /*031c*/ 	.word	0x000000ff
        /*0320*/ 	.word	0x00000168
        /*0324*/ 	.short	0x0100
        /*0326*/ 	.byte	0x04
	.zero		1


	//   ....[34]....
        /*0328*/ 	.word	0x00000820
        /*032c*/ 	.word	0x000000ff
        /*0330*/ 	.word	0x00000088
        /*0334*/ 	.short	0x0100
        /*0336*/ 	.byte	0x04
	.zero		1


	//   ....[35]....
        /*0338*/ 	.word	0x00000830
        /*033c*/ 	.word	0x000000ff
        /*0340*/ 	.word	0x00000170
        /*0344*/ 	.short	0x0100
        /*0346*/ 	.byte	0x04
	.zero		1


	//   ....[36]....
        /*0348*/ 	.word	0x00000840
        /*034c*/ 	.word	0x000000ff
        /*0350*/ 	.word	0x00000090
        /*0354*/ 	.short	0x0100
        /*0356*/ 	.byte	0x04
	.zero		1


	//   ....[37]....
        /*0358*/ 	.word	0x00000850
        /*035c*/ 	.word	0x000000ff
        /*0360*/ 	.word	0x00000178
        /*0364*/ 	.short	0x0100
        /*0366*/ 	.byte	0x04
	.zero		1


	//   ....[38]....
        /*0368*/ 	.word	0x00000860
        /*036c*/ 	.word	0x000000ff
        /*0370*/ 	.word	0x00000098
        /*0374*/ 	.short	0x0100
        /*0376*/ 	.byte	0x04
	.zero		1


	//   ....[39]....
        /*0378*/ 	.word	0x00000870
        /*037c*/ 	.word	0x000000ff
        /*0380*/ 	.word	0x00000180
        /*0384*/ 	.short	0x0100
        /*0386*/ 	.byte	0x04
	.zero		1


	//   ....[40]....
        /*0388*/ 	.word	0x00000880
        /*038c*/ 	.word	0x000000ff
        /*0390*/ 	.word	0x000000a0
        /*0394*/ 	.short	0x0100
        /*0396*/ 	.byte	0x04
	.zero		1


	//   ....[41]....
        /*0398*/ 	.word	0x00000890
        /*039c*/ 	.word	0x000000ff
        /*03a0*/ 	.word	0x00000188
        /*03a4*/ 	.short	0x0100
        /*03a6*/ 	.byte	0x04
	.zero		1


	//   ....[42]....
        /*03a8*/ 	.word	0x000008a0
        /*03ac*/ 	.word	0x000000ff
        /*03b0*/ 	.word	0x000000a8
        /*03b4*/ 	.short	0x0100
        /*03b6*/ 	.byte	0x04
	.zero		1


	//   ....[43]....
        /*03b8*/ 	.word	0x000008b0
        /*03bc*/ 	.word	0x000000ff
        /*03c0*/ 	.word	0x00000190
        /*03c4*/ 	.short	0x0100
        /*03c6*/ 	.byte	0x04
	.zero		1


	//   ....[44]....
        /*03c8*/ 	.word	0x000008c0
        /*03cc*/ 	.word	0x000000ff
        /*03d0*/ 	.word	0x000000b0
        /*03d4*/ 	.short	0x0100
        /*03d6*/ 	.byte	0x04
	.zero		1


	//   ....[45]....
        /*03d8*/ 	.word	0x000008d0
        /*03dc*/ 	.word	0x000000ff
        /*03e0*/ 	.word	0x00000198
        /*03e4*/ 	.short	0x0100
        /*03e6*/ 	.byte	0x04
	.zero		1


	//   ....[46]....
        /*03e8*/ 	.word	0x000008e0
        /*03ec*/ 	.word	0x000000ff
        /*03f0*/ 	.word	0x000000b8
        /*03f4*/ 	.short	0x0100
        /*03f6*/ 	.byte	0x04
	.zero		1


	//   ....[47]....
        /*03f8*/ 	.word	0x000008f0
        /*03fc*/ 	.word	0x000000ff
        /*0400*/ 	.word	0x000001a0
        /*0404*/ 	.short	0x0100
        /*0406*/ 	.byte	0x04
	.zero		1


	//   ....[48]....
        /*0408*/ 	.word	0x00000900
        /*040c*/ 	.word	0x000000ff
        /*0410*/ 	.word	0x000000c0
        /*0414*/ 	.short	0x0100
        /*0416*/ 	.byte	0x04
	.zero		1


	//   ....[49]....
        /*0418*/ 	.word	0x00000910
        /*041c*/ 	.word	0x000000ff
        /*0420*/ 	.word	0x000001a8
        /*0424*/ 	.short	0x0100
        /*0426*/ 	.byte	0x04
	.zero		1


	//   ....[50]....
        /*0428*/ 	.word	0x00000920
        /*042c*/ 	.word	0x000000ff
        /*0430*/ 	.word	0x000000c8
        /*0434*/ 	.short	0x0100
        /*0436*/ 	.byte	0x04
	.zero		1


	//   ....[51]....
        /*0438*/ 	.word	0x00000930
        /*043c*/ 	.word	0x000000ff
        /*0440*/ 	.word	0x000001b0
        /*0444*/ 	.short	0x0100
        /*0446*/ 	.byte	0x04
	.zero		1


	//   ....[52]....
        /*0448*/ 	.word	0x00000940
        /*044c*/ 	.word	0x000000ff
        /*0450*/ 	.word	0x000000d0
        /*0454*/ 	.short	0x0100
        /*0456*/ 	.byte	0x04
	.zero		1


	//   ....[53]....
        /*0458*/ 	.word	0x00000950
        /*045c*/ 	.word	0x000000ff
        /*0460*/ 	.word	0x000001b8
        /*0464*/ 	.short	0x0100
        /*0466*/ 	.byte	0x04
	.zero		1


	//   ....[54]....
        /*0468*/ 	.word	0x00000960
        /*046c*/ 	.word	0x000000ff
        /*0470*/ 	.word	0x000000d8
        /*0474*/ 	.short	0x0100
        /*0476*/ 	.byte	0x04
	.zero		1


	//   ....[55]....
        /*0478*/ 	.word	0x00000970
        /*047c*/ 	.word	0x000000ff
        /*0480*/ 	.word	0x000001c0
        /*0484*/ 	.short	0x0100
        /*0486*/ 	.byte	0x04
	.zero		1


	//   ....[56]....
        /*0488*/ 	.word	0x00000980
        /*048c*/ 	.word	0x000000ff
        /*0490*/ 	.word	0x000000e0
        /*0494*/ 	.short	0x0100
        /*0496*/ 	.byte	0x04
	.zero		1


	//   ....[57]....
        /*0498*/ 	.word	0x00000990
        /*049c*/ 	.word	0x000000ff
        /*04a0*/ 	.word	0x000001c8
        /*04a4*/ 	.short	0x0100
        /*04a6*/ 	.byte	0x04
	.zero		1


	//   ....[58]....
        /*04a8*/ 	.word	0x00000ad0
        /*04ac*/ 	.word	0x000000ff
        /*04b0*/ 	.word	0x000001d0
        /*04b4*/ 	.short	0x0100
        /*04b6*/ 	.byte	0x04
	.zero		1


	//   ....[59]....
        /*04b8*/ 	.word	0x00000ae0
        /*04bc*/ 	.word	0x000000ff
        /*04c0*/ 	.word	0x000001d8
        /*04c4*/ 	.short	0x0100
        /*04c6*/ 	.byte	0x04
	.zero		1


	//   ....[60]....
        /*04c8*/ 	.word	0x00000bd0
        /*04cc*/ 	.word	0x000000ff
        /*04d0*/ 	.word	0x000001e0
        /*04d4*/ 	.short	0x0100
        /*04d6*/ 	.byte	0x06
	.zero		1


	//   ....[61]....
        /*04d8*/ 	.word	0x00000be0
        /*04dc*/ 	.word	0x000000ff
        /*04e0*/ 	.word	0x000001e8
        /*04e4*/ 	.short	0x0100
        /*04e6*/ 	.byte	0x06
	.zero		1


	//   ....[62]....
        /*04e8*/ 	.word	0x00000d20
        /*04ec*/ 	.word	0x000000ff
        /*04f0*/ 	.word	0x000001f0
        /*04f4*/ 	.short	0x0100
        /*04f6*/ 	.byte	0x06
	.zero		1


	//   ....[63]....
        /*04f8*/ 	.word	0x00000d30
        /*04fc*/ 	.word	0x000000ff
        /*0500*/ 	.word	0x00000200
        /*0504*/ 	.short	0x0100
        /*0506*/ 	.byte	0x06
	.zero		1


	//   ....[64]....
        /*0508*/ 	.word	0x00000d40
        /*050c*/ 	.word	0x000000ff
        /*0510*/ 	.word	0x000001f8
        /*0514*/ 	.short	0x0100
        /*0516*/ 	.byte	0x06
	.zero		1


	//   ....[65]....
        /*0518*/ 	.word	0x00000d50
        /*051c*/ 	.word	0x000000ff
        /*0520*/ 	.word	0x00000208
        /*0524*/ 	.short	0x0100
        /*0526*/ 	.byte	0x06
	.zero		1


	//   ....[66]....
        /*0528*/ 	.word	0x00000e80
        /*052c*/ 	.word	0x000000ff
        /*0530*/ 	.word	0x00000210
        /*0534*/ 	.short	0x0100
        /*0536*/ 	.byte	0x04
	.zero		1


	//   ....[67]....
        /*0538*/ 	.word	0x00000e90
        /*053c*/ 	.word	0x000000ff
        /*0540*/ 	.word	0x00000230
        /*0544*/ 	.short	0x0100
        /*0546*/ 	.byte	0x04
	.zero		1


	//   ....[68]....
        /*0548*/ 	.word	0x00000ea0
        /*054c*/ 	.word	0x000000ff
        /*0550*/ 	.word	0x00000218
        /*0554*/ 	.short	0x0100
        /*0556*/ 	.byte	0x04
	.zero		1


	//   ....[69]....
        /*0558*/ 	.word	0x00000eb0
        /*055c*/ 	.word	0x000000ff
        /*0560*/ 	.word	0x00000238
        /*0564*/ 	.short	0x0100
        /*0566*/ 	.byte	0x04
	.zero		1


	//   ....[70]....
        /*0568*/ 	.word	0x00000ec0
        /*056c*/ 	.word	0x000000ff
        /*0570*/ 	.word	0x00000220
        /*0574*/ 	.short	0x0100
        /*0576*/ 	.byte	0x04
	.zero		1


	//   ....[71]....
        /*0578*/ 	.word	0x00000ed0
        /*057c*/ 	.word	0x000000ff
        /*0580*/ 	.word	0x00000240
        /*0584*/ 	.short	0x0100
        /*0586*/ 	.byte	0x04
	.zero		1


	//   ....[72]....
        /*0588*/ 	.word	0x00000ee0
        /*058c*/ 	.word	0x000000ff
        /*0590*/ 	.word	0x00000228
        /*0594*/ 	.short	0x0100
        /*0596*/ 	.byte	0x04
	.zero		1


	//   ....[73]....
        /*0598*/ 	.word	0x00000ef0
        /*059c*/ 	.word	0x000000ff
        /*05a0*/ 	.word	0x00000248
        /*05a4*/ 	.short	0x0100
        /*05a6*/ 	.byte	0x04
	.zero		1


	//   ....[74]....
        /*05a8*/ 	.word	0x00000fe0
        /*05ac*/ 	.word	0x000000ff
        /*05b0*/ 	.word	0x00000250
        /*05b4*/ 	.short	0x0100
        /*05b6*/ 	.byte	0x04
	.zero		1


	//   ....[75]....
        /*05b8*/ 	.word	0x00000ff0
        /*05bc*/ 	.word	0x000000ff
        /*05c0*/ 	.word	0x00000260
        /*05c4*/ 	.short	0x0100
        /*05c6*/ 	.byte	0x04
	.zero		1


	//   ....[76]....
        /*05c8*/ 	.word	0x00001000
        /*05cc*/ 	.word	0x000000ff
        /*05d0*/ 	.word	0x00000258
        /*05d4*/ 	.short	0x0100
        /*05d6*/ 	.byte	0x04
	.zero		1


	//   ....[77]....
        /*05d8*/ 	.word	0x00001010
        /*05dc*/ 	.word	0x000000ff
        /*05e0*/ 	.word	0x00000268
        /*05e4*/ 	.short	0x0100
        /*05e6*/ 	.byte	0x04
	.zero		1


	//   ....[78]....
        /*05e8*/ 	.word	0x00001b30
        /*05ec*/ 	.word	0x00000003
        /*05f0*/ 	.word	0x00000260
        /*05f4*/ 	.short	0x010a
        /*05f6*/ 	.byte	0xff
	.zero		1


	//   ....[79]....
        /*05f8*/ 	.word	0x00001b60
        /*05fc*/ 	.word	0x00000003
        /*0600*/ 	.word	0x00000250
        /*0604*/ 	.short	0x0101
        /*0606*/ 	.byte	0xff
	.zero		1


	//   ....[80]....
        /*0608*/ 	.word	0x00001c30
        /*060c*/ 	.word	0x000000ff
        /*0610*/ 	.word	0x000000e8
        /*0614*/ 	.short	0x010a
        /*0616*/ 	.byte	0x05
	.zero		1


	//   ....[81]....
        /*0618*/ 	.word	0x00001cb0
        /*061c*/ 	.word	0x000000ff
        /*0620*/ 	.word	0x000000e8
        /*0624*/ 	.short	0x010a
        /*0626*/ 	.byte	0x21
	.zero		1


	//   ....[82]....
        /*0628*/ 	.word	0x00001e40
        /*062c*/ 	.word	0x000000ff
        /*0630*/ 	.word	0x000000e8
        /*0634*/ 	.short	0x010a
        /*0636*/ 	.byte	0x08
	.zero		1


	//   ....[83]....
        /*0638*/ 	.word	0x00001f60
        /*063c*/ 	.word	0x000000ff
        /*0640*/ 	.word	0x000001e8
        /*0644*/ 	.short	0x0101
        /*0646*/ 	.byte	0x07
	.zero		1


	//   ....[84]....
        /*0648*/ 	.word	0x00001f80
        /*064c*/ 	.word	0x000000ff
        /*0650*/ 	.word	0x000000e8
        /*0654*/ 	.short	0x010a
        /*0656*/ 	.byte	0x05
	.zero		1


	//   ....[85]....
        /*0658*/ 	.word	0x00002000
        /*065c*/ 	.word	0x000000ff
        /*0660*/ 	.word	0x000000e8
        /*0664*/ 	.short	0x010a
        /*0666*/ 	.byte	0x11
	.zero		1


	//   ....[86]....
        /*0668*/ 	.word	0x00002190
        /*066c*/ 	.word	0x000000ff
        /*0670*/ 	.word	0x000000e8
        /*0674*/ 	.short	0x010a
        /*0676*/ 	.byte	0x08
	.zero		1


	//   ....[87]....
        /*0678*/ 	.word	0x000022e0
        /*067c*/ 	.word	0x00000003
        /*0680*/ 	.word	0x000001f0
        /*0684*/ 	.short	0x010a
        /*0686*/ 	.byte	0xff
	.zero		1


	//   ....[88]....
        /*0688*/ 	.word	0x00002430
        /*068c*/ 	.word	0x00000000
        /*0690*/ 	.word	0x00000000
        /*0694*/ 	.short	0x0101
        /*0696*/ 	.byte	0xff
	.zero		1


	//   ....[89]....
        /*0698*/ 	.word	0x000029d0
        /*069c*/ 	.word	0x000000ff
        /*06a0*/ 	.word	0x00000000
        /*06a4*/ 	.short	0x010a
        /*06a6*/ 	.byte	0x04
	.zero		1


	//   ....[90]....
        /*06a8*/ 	.word	0x00002a60
        /*06ac*/ 	.word	0x000000ff
        /*06b0*/ 	.word	0x00000000
        /*06b4*/ 	.short	0x010a
        /*06b6*/ 	.byte	0x05
	.zero		1


	//   ....[91]....
        /*06b8*/ 	.word	0x00002af0
        /*06bc*/ 	.word	0x000000ff
        /*06c0*/ 	.word	0x00000000
        /*06c4*/ 	.short	0x010a
        /*06c6*/ 	.byte	0x05
	.zero		1


	//   ....[92]....
        /*06c8*/ 	.word	0x00002b80
        /*06cc*/ 	.word	0x000000ff
        /*06d0*/ 	.word	0x00000000
        /*06d4*/ 	.short	0x010a
        /*06d6*/ 	.byte	0x05
	.zero		1


	//   ....[93]....
        /*06d8*/ 	.word	0x00002c10
        /*06dc*/ 	.word	0x000000ff
        /*06e0*/ 	.word	0x00000000
        /*06e4*/ 	.short	0x010a
        /*06e6*/ 	.byte	0x05
	.zero		1


	//   ....[94]....
        /*06e8*/ 	.word	0x00002ca0
        /*06ec*/ 	.word	0x000000ff
        /*06f0*/ 	.word	0x00000000
        /*06f4*/ 	.short	0x010a
        /*06f6*/ 	.byte	0x05
	.zero		1


	//   ....[95]....
        /*06f8*/ 	.word	0x00002d30
        /*06fc*/ 	.word	0x000000ff
        /*0700*/ 	.word	0x00000000
        /*0704*/ 	.short	0x010a
        /*0706*/ 	.byte	0x05
	.zero		1


	//   ....[96]....
        /*0708*/ 	.word	0x00002dc0
        /*070c*/ 	.word	0x000000ff
        /*0710*/ 	.word	0x00000000
        /*0714*/ 	.short	0x010a
        /*0716*/ 	.byte	0x05
	.zero		1


	//   ....[97]....
        /*0718*/ 	.word	0x00002e50
        /*071c*/ 	.word	0x000000ff
        /*0720*/ 	.word	0x00000000
        /*0724*/ 	.short	0x010a
        /*0726*/ 	.byte	0x05
	.zero		1


	//   ....[98]....
        /*0728*/ 	.word	0x00002ee0
        /*072c*/ 	.word	0x000000ff
        /*0730*/ 	.word	0x00000000
        /*0734*/ 	.short	0x010a
        /*0736*/ 	.byte	0x05
	.zero		1


	//   ....[99]....
        /*0738*/ 	.word	0x00002f70
        /*073c*/ 	.word	0x000000ff
        /*0740*/ 	.word	0x00000000
        /*0744*/ 	.short	0x010a
        /*0746*/ 	.byte	0x05
	.zero		1


	//   ....[100]....
        /*0748*/ 	.word	0x00003000
        /*074c*/ 	.word	0x000000ff
        /*0750*/ 	.word	0x00000000
        /*0754*/ 	.short	0x010a
        /*0756*/ 	.byte	0x05
	.zero		1


	//   ....[101]....
        /*0758*/ 	.word	0x00003090
        /*075c*/ 	.word	0x000000ff
        /*0760*/ 	.word	0x00000000
        /*0764*/ 	.short	0x010a
        /*0766*/ 	.byte	0x05
	.zero		1


	//   ....[102]....
        /*0768*/ 	.word	0x00003120
        /*076c*/ 	.word	0x000000ff
        /*0770*/ 	.word	0x00000000
        /*0774*/ 	.short	0x010a
        /*0776*/ 	.byte	0x05
	.zero		1


	//   ....[103]....
        /*0778*/ 	.word	0x000031b0
        /*077c*/ 	.word	0x000000ff
        /*0780*/ 	.word	0x00000000
        /*0784*/ 	.short	0x010a
        /*0786*/ 	.byte	0x05
	.zero		1


	//   ....[104]....
        /*0788*/ 	.word	0x00003240
        /*078c*/ 	.word	0x000000ff
        /*0790*/ 	.word	0x00000000
        /*0794*/ 	.short	0x010a
        /*0796*/ 	.byte	0x05
	.zero		1


	//   ....[105]....
        /*0798*/ 	.word	0x000032d0
        /*079c*/ 	.word	0x000000ff
        /*07a0*/ 	.word	0x00000000
        /*07a4*/ 	.short	0x010a
        /*07a6*/ 	.byte	0x05
	.zero		1


	//   ....[106]....
        /*07a8*/ 	.word	0x00003360
        /*07ac*/ 	.word	0x000000ff
        /*07b0*/ 	.word	0x00000000
        /*07b4*/ 	.short	0x010a
        /*07b6*/ 	.byte	0x05
	.zero		1


	//   ....[107]....
        /*07b8*/ 	.word	0x000033f0
        /*07bc*/ 	.word	0x000000ff
        /*07c0*/ 	.word	0x00000000
        /*07c4*/ 	.short	0x010a
        /*07c6*/ 	.byte	0x05
	.zero		1


	//   ....[108]....
        /*07c8*/ 	.word	0x00003480
        /*07cc*/ 	.word	0x000000ff
        /*07d0*/ 	.word	0x00000000
        /*07d4*/ 	.short	0x010a
        /*07d6*/ 	.byte	0x05
	.zero		1


	//   ....[109]....
        /*07d8*/ 	.word	0x00003510
        /*07dc*/ 	.word	0x000000ff
        /*07e0*/ 	.word	0x00000000
        /*07e4*/ 	.short	0x010a
        /*07e6*/ 	.byte	0x05
	.zero		1


	//   ....[110]....
        /*07e8*/ 	.word	0x000035a0
        /*07ec*/ 	.word	0x000000ff
        /*07f0*/ 	.word	0x00000000
        /*07f4*/ 	.short	0x010a
        /*07f6*/ 	.byte	0x05
	.zero		1


	//   ....[111]....
        /*07f8*/ 	.word	0x00003630
        /*07fc*/ 	.word	0x000000ff
        /*0800*/ 	.word	0x00000000
        /*0804*/ 	.short	0x010a
        /*0806*/ 	.byte	0x05
	.zero		1


	//   ....[112]....
        /*0808*/ 	.word	0x000036c0
        /*080c*/ 	.word	0x000000ff
        /*0810*/ 	.word	0x00000000
        /*0814*/ 	.short	0x010a
        /*0816*/ 	.byte	0x05
	.zero		1


	//   ....[113]....
        /*0818*/ 	.word	0x00003750
        /*081c*/ 	.word	0x000000ff
        /*0820*/ 	.word	0x00000000
        /*0824*/ 	.short	0x010a
        /*0826*/ 	.byte	0x05
	.zero		1


	//   ....[114]....
        /*0828*/ 	.word	0x000037e0
        /*082c*/ 	.word	0x000000ff
        /*0830*/ 	.word	0x00000000
        /*0834*/ 	.short	0x010a
        /*0836*/ 	.byte	0x05
	.zero		1


	//   ....[115]....
        /*0838*/ 	.word	0x00003870
        /*083c*/ 	.word	0x000000ff
        /*0840*/ 	.word	0x00000000
        /*0844*/ 	.short	0x010a
        /*0846*/ 	.byte	0x05
	.zero		1


	//   ....[116]....
        /*0848*/ 	.word	0x00003900
        /*084c*/ 	.word	0x000000ff
        /*0850*/ 	.word	0x00000000
        /*0854*/ 	.short	0x010a
        /*0856*/ 	.byte	0x05
	.zero		1


	//   ....[117]....
        /*0858*/ 	.word	0x000039a0
        /*085c*/ 	.word	0x00000000
        /*0860*/ 	.word	0x00000000
        /*0864*/ 	.short	0x010a
        /*0866*/ 	.byte	0xff
	.zero		1


	//   ....[118]....
        /*0868*/ 	.word	0x00003ac0
        /*086c*/ 	.word	0x00000002
        /*0870*/ 	.word	0x00000250
        /*0874*/ 	.short	0x010a
        /*0876*/ 	.byte	0xff
	.zero		1


	//   ....[119]....
        /*0878*/ 	.word	0x00003b20
        /*087c*/ 	.word	0x00000004
        /*0880*/ 	.word	0x00000000
        /*0884*/ 	.short	0x0101
        /*0886*/ 	.byte	0xff
	.zero		1


	//   ....[120]....
        /*0888*/ 	.word	0x00003b40
        /*088c*/ 	.word	0x000000ff
        /*0890*/ 	.word	0x00000200
        /*0894*/ 	.short	0x010a
        /*0896*/ 	.byte	0x04
	.zero		1


	//   ....[121]....
        /*0898*/ 	.word	0x00003c60
        /*089c*/ 	.word	0x00000002
        /*08a0*/ 	.word	0x000001f0
        /*08a4*/ 	.short	0x010a
        /*08a6*/ 	.byte	0xff
	.zero		1


	//   ....[122]....
        /*08a8*/ 	.word	0x00003d70
        /*08ac*/ 	.word	0x00000002
        /*08b0*/ 	.word	0x00000000
        /*08b4*/ 	.short	0x0101
        /*08b6*/ 	.byte	0xff
	.zero		1


	//   ....[123]....
        /*08b8*/ 	.word	0x00003e00
        /*08bc*/ 	.word	0x000000ff
        /*08c0*/ 	.word	0x00000200
        /*08c4*/ 	.short	0x0106
        /*08c6*/ 	.byte	0x04
	.zero		1


	//   ....[124]....
        /*08c8*/ 	.word	0x00003e20
        /*08cc*/ 	.word	0x000000ff
        /*08d0*/ 	.word	0x00000200
        /*08d4*/ 	.short	0x010a
        /*08d6*/ 	.byte	0x04
	.zero		1


	//   ....[125]....
        /*08d8*/ 	.word	0x00003eb0
        /*08dc*/ 	.word	0x000000ff
        /*08e0*/ 	.word	0x00000200
        /*08e4*/ 	.short	0x0106
        /*08e6*/ 	.byte	0x07
	.zero		1


	//   ....[126]....
        /*08e8*/ 	.word	0x00003ef0
        /*08ec*/ 	.word	0x00000000
        /*08f0*/ 	.word	0x00000200
        /*08f4*/ 	.short	0x010a
        /*08f6*/ 	.byte	0xff
	.zero		1


	//   ....[127]....
        /*08f8*/ 	.word	0x000043e0
        /*08fc*/ 	.word	0x00000000
        /*0900*/ 	.word	0x000001f0
        /*0904*/ 	.short	0x010a
        /*0906*/ 	.byte	0xff
	.zero		1


	//   ....[128]....
        /*0908*/ 	.word	0x000044e0
        /*090c*/ 	.word	0x00000003
        /*0910*/ 	.word	0x00000000
        /*0914*/ 	.short	0x0101
        /*0916*/ 	.byte	0xff
	.zero		1


	//   ....[129]....
        /*0918*/ 	.word	0x000044f0
        /*091c*/ 	.word	0x000000ff
        /*0920*/ 	.word	0x00000000
        /*0924*/ 	.short	0x010a
        /*0926*/ 	.byte	0x05
	.zero		1


	//   ....[130]....
        /*0928*/ 	.word	0x00004510
        /*092c*/ 	.word	0x000000ff
        /*0930*/ 	.word	0x00000230
        /*0934*/ 	.short	0x010a
        /*0936*/ 	.byte	0x13
	.zero		1


	//   ....[131]....
        /*0938*/ 	.word	0x00004640
        /*093c*/ 	.word	0x000000ff
        /*0940*/ 	.word	0x00000000
        /*0944*/ 	.short	0x010a
        /*0946*/ 	.byte	0x07
	.zero		1


	//   ....[132]....
        /*0948*/ 	.word	0x00004750
        /*094c*/ 	.word	0x000000ff
        /*0950*/ 	.word	0x00000000
        /*0954*/ 	.short	0x010a
        /*0956*/ 	.byte	0x0a
	.zero		1


	//   ....[133]....
        /*0958*/ 	.word	0x00004920
        /*095c*/ 	.word	0x000000ff
        /*0960*/ 	.word	0x00000000
        /*0964*/ 	.short	0x010a
        /*0966*/ 	.byte	0x04
	.zero		1


	//   ....[134]....
        /*0968*/ 	.word	0x000049b0
        /*096c*/ 	.word	0x000000ff
        /*0970*/ 	.word	0x00000000
        /*0974*/ 	.short	0x010a
        /*0976*/ 	.byte	0x05
	.zero		1


	//   ....[135]....
        /*0978*/ 	.word	0x00004a40
        /*097c*/ 	.word	0x000000ff
        /*0980*/ 	.word	0x00000000
        /*0984*/ 	.short	0x010a
        /*0986*/ 	.byte	0x05
	.zero		1


	//   ....[136]....
        /*0988*/ 	.word	0x00004ad0
        /*098c*/ 	.word	0x000000ff
        /*0990*/ 	.word	0x00000000
        /*0994*/ 	.short	0x010a
        /*0996*/ 	.byte	0x04
	.zero		1


	//   ....[137]....
        /*0998*/ 	.word	0x00004fc0
        /*099c*/ 	.word	0x00000003
        /*09a0*/ 	.word	0x000001f0
        /*09a4*/ 	.short	0x010a
        /*09a6*/ 	.byte	0xff
	.zero		1


	//   ....[138]....
        /*09a8*/ 	.word	0x00005130
        /*09ac*/ 	.word	0x00000000
        /*09b0*/ 	.word	0x00000000
        /*09b4*/ 	.short	0x0101
        /*09b6*/ 	.byte	0xff
	.zero		1


	//   ....[139]....
        /*09b8*/ 	.word	0x000055f0
        /*09bc*/ 	.word	0x000000ff
        /*09c0*/ 	.word	0x000001e8
        /*09c4*/ 	.short	0x010a
        /*09c6*/ 	.byte	0x15
	.zero		1


	//   ....[140]....
        /*09c8*/ 	.word	0x00005780
        /*09cc*/ 	.word	0x000000ff
        /*09d0*/ 	.word	0x000001d8
        /*09d4*/ 	.short	0x010a
        /*09d6*/ 	.byte	0x15
	.zero		1


	//   ....[141]....
        /*09d8*/ 	.word	0x00005b00
        /*09dc*/ 	.word	0x000000ff
        /*09e0*/ 	.word	0x000001d0
        /*09e4*/ 	.short	0x010b
        /*09e6*/ 	.byte	0x15
	.zero		1


	//   ....[142]....
        /*09e8*/ 	.word	0x00005b10
        /*09ec*/ 	.word	0x000000ff
        /*09f0*/ 	.word	0x00000000
        /*09f4*/ 	.short	0x0101
        /*09f6*/ 	.byte	0x2f
	.zero		1


	//   ....[143]....
        /*09f8*/ 	.word	0x00005b50
        /*09fc*/ 	.word	0x00000000
        /*0a00*/ 	.word	0x000001d8
        /*0a04*/ 	.short	0x010a
        /*0a06*/ 	.byte	0xff
	.zero		1


	//   ....[144]....
        /*0a08*/ 	.word	0x00005e30
        /*0a0c*/ 	.word	0x00000008
        /*0a10*/ 	.word	0x000001f0
        /*0a14*/ 	.short	0x010a
        /*0a16*/ 	.byte	0xff
	.zero		1


	//   ....[145]....
        /*0a18*/ 	.word	0x00005fb0
        /*0a1c*/ 	.word	0x00000000
        /*0a20*/ 	.word	0x00000000
        /*0a24*/ 	.short	0x0101
        /*0a26*/ 	.byte	0xff
	.zero		1


	//   ....[146]....
        /*0a28*/ 	.word	0x00006a60
        /*0a2c*/ 	.word	0x000000ff
        /*0a30*/ 	.word	0x000001d0
        /*0a34*/ 	.short	0x010a
        /*0a36*/ 	.byte	0x2c
	.zero		1


	//   ....[147]....
        /*0a38*/ 	.word	0x00006a70
        /*0a3c*/ 	.word	0x00000010
        /*0a40*/ 	.word	0x00000210
        /*0a44*/ 	.short	0x010a
        /*0a46*/ 	.byte	0xff
	.zero		1


	//   ....[148]....
        /*0a48*/ 	.word	0x00006c20
        /*0a4c*/ 	.word	0x000000ff
        /*0a50*/ 	.word	0x000001d0
        /*0a54*/ 	.short	0x010a
        /*0a56*/ 	.byte	0x2c
	.zero		1


	//   ....[149]....
        /*0a58*/ 	.word	0x00006d30
        /*0a5c*/ 	.word	0x000000ff
        /*0a60*/ 	.word	0x00000000
        /*0a64*/ 	.short	0x0101
        /*0a66*/ 	.byte	0x04
	.zero		1


	//   ....[150]....
        /*0a68*/ 	.word	0x00006df0
        /*0a6c*/ 	.word	0x00000010
        /*0a70*/ 	.word	0x00000210
        /*0a74*/ 	.short	0x010a
        /*0a76*/ 	.byte	0xff
	.zero		1


	//   ....[151]....
        /*0a78*/ 	.word	0x00008ac0
        /*0a7c*/ 	.word	0x000000ff
        /*0a80*/ 	.word	0x00000000
        /*0a84*/ 	.short	0x0101
        /*0a86*/ 	.byte	0x04
	.zero		1


	//   ....[152]....
        /*0a88*/ 	.word	0x00008ed0
        /*0a8c*/ 	.word	0x00000003
        /*0a90*/ 	.word	0x00000260
        /*0a94*/ 	.short	0x010a
        /*0a96*/ 	.byte	0xff
	.zero		1


	//   ....[153]....
        /*0a98*/ 	.word	0x00008f30
        /*0a9c*/ 	.word	0x00000000
        /*0aa0*/ 	.word	0x000000e8
        /*0aa4*/ 	.short	0x010a
        /*0aa6*/ 	.byte	0xff
	.zero		1


	//   ....[154]....
        /*0aa8*/ 	.word	0x00008f90
        /*0aac*/ 	.word	0x00000000
        /*0ab0*/ 	.word	0x000000e8
        /*0ab4*/ 	.short	0x010a
        /*0ab6*/ 	.byte	0xff
	.zero		1


	//   ....[155]....
        /*0ab8*/ 	.word	0x00008fe0
        /*0abc*/ 	.word	0x00000003
        /*0ac0*/ 	.word	0x000001f0
        /*0ac4*/ 	.short	0x010a
        /*0ac6*/ 	.byte	0xff
	.zero		1


	//   ....[156]....
        /*0ac8*/ 	.word	0x00009040
        /*0acc*/ 	.word	0x00000000
        /*0ad0*/ 	.word	0x00000000
        /*0ad4*/ 	.short	0x010a
        /*0ad6*/ 	.byte	0xff
	.zero		1


	//   ....[157]....
        /*0ad8*/ 	.word	0x000090a0
        /*0adc*/ 	.word	0x00000000
        /*0ae0*/ 	.word	0x00000000
        /*0ae4*/ 	.short	0x010a
        /*0ae6*/ 	.byte	0xff
	.zero		1


	//   ....[158]....
        /*0ae8*/ 	.word	0x00009100
        /*0aec*/ 	.word	0x00000000
        /*0af0*/ 	.word	0x00000000
        /*0af4*/ 	.short	0x010a
        /*0af6*/ 	.byte	0xff
	.zero		1


	//   ....[159]....
        /*0af8*/ 	.word	0x00009160
        /*0afc*/ 	.word	0x00000000
        /*0b00*/ 	.word	0x00000000
        /*0b04*/ 	.short	0x010a
        /*0b06*/ 	.byte	0xff
	.zero		1


	//   ....[160]....
        /*0b08*/ 	.word	0x000091c0
        /*0b0c*/ 	.word	0x00000000
        /*0b10*/ 	.word	0x00000000
        /*0b14*/ 	.short	0x010a
        /*0b16*/ 	.byte	0xff
	.zero		1


	//   ....[161]....
        /*0b18*/ 	.word	0x00009220
        /*0b1c*/ 	.word	0x00000000
        /*0b20*/ 	.word	0x00000000
        /*0b24*/ 	.short	0x010a
        /*0b26*/ 	.byte	0xff
	.zero		1


	//   ....[162]....
        /*0b28*/ 	.word	0x00009280
        /*0b2c*/ 	.word	0x00000000
        /*0b30*/ 	.word	0x00000000
        /*0b34*/ 	.short	0x010a
        /*0b36*/ 	.byte	0xff
	.zero		1


	//   ....[163]....
        /*0b38*/ 	.word	0x000092e0
        /*0b3c*/ 	.word	0x00000000
        /*0b40*/ 	.word	0x00000000
        /*0b44*/ 	.short	0x010a
        /*0b46*/ 	.byte	0xff
	.zero		1


	//   ....[164]....
        /*0b48*/ 	.word	0x00009340
        /*0b4c*/ 	.word	0x00000000
        /*0b50*/ 	.word	0x00000000
        /*0b54*/ 	.short	0x010a
        /*0b56*/ 	.byte	0xff
	.zero		1


	//   ....[165]....
        /*0b58*/ 	.word	0x000093a0
        /*0b5c*/ 	.word	0x00000000
        /*0b60*/ 	.word	0x00000000
        /*0b64*/ 	.short	0x010a
        /*0b66*/ 	.byte	0xff
	.zero		1


	//   ....[166]....
        /*0b68*/ 	.word	0x00009400
        /*0b6c*/ 	.word	0x00000000
        /*0b70*/ 	.word	0x00000000
        /*0b74*/ 	.short	0x010a
        /*0b76*/ 	.byte	0xff
	.zero		1


	//   ....[167]....
        /*0b78*/ 	.word	0x00009460
        /*0b7c*/ 	.word	0x00000000
        /*0b80*/ 	.word	0x00000000
        /*0b84*/ 	.short	0x010a
        /*0b86*/ 	.byte	0xff
	.zero		1


	//   ....[168]....
        /*0b88*/ 	.word	0x000094c0
        /*0b8c*/ 	.word	0x00000000
        /*0b90*/ 	.word	0x00000000
        /*0b94*/ 	.short	0x010a
        /*0b96*/ 	.byte	0xff
	.zero		1


	//   ....[169]....
        /*0b98*/ 	.word	0x00009520
        /*0b9c*/ 	.word	0x00000000
        /*0ba0*/ 	.word	0x00000000
        /*0ba4*/ 	.short	0x010a
        /*0ba6*/ 	.byte	0xff
	.zero		1


	//   ....[170]....
        /*0ba8*/ 	.word	0x00009580
        /*0bac*/ 	.word	0x00000000
        /*0bb0*/ 	.word	0x00000000
        /*0bb4*/ 	.short	0x010a
        /*0bb6*/ 	.byte	0xff
	.zero		1


	//   ....[171]....
        /*0bb8*/ 	.word	0x000095e0
        /*0bbc*/ 	.word	0x00000000
        /*0bc0*/ 	.word	0x00000000
        /*0bc4*/ 	.short	0x010a
        /*0bc6*/ 	.byte	0xff
	.zero		1


	//   ....[172]....
        /*0bc8*/ 	.word	0x00009640
        /*0bcc*/ 	.word	0x00000000
        /*0bd0*/ 	.word	0x00000000
        /*0bd4*/ 	.short	0x010a
        /*0bd6*/ 	.byte	0xff
	.zero		1


	//   ....[173]....
        /*0bd8*/ 	.word	0x000096a0
        /*0bdc*/ 	.word	0x00000000
        /*0be0*/ 	.word	0x00000000
        /*0be4*/ 	.short	0x010a
        /*0be6*/ 	.byte	0xff
	.zero		1


	//   ....[174]....
        /*0be8*/ 	.word	0x00009700
        /*0bec*/ 	.word	0x00000000
        /*0bf0*/ 	.word	0x00000000
        /*0bf4*/ 	.short	0x010a
        /*0bf6*/ 	.byte	0xff
	.zero		1


	//   ....[175]....
        /*0bf8*/ 	.word	0x00009760
        /*0bfc*/ 	.word	0x00000000
        /*0c00*/ 	.word	0x00000000
        /*0c04*/ 	.short	0x010a
        /*0c06*/ 	.byte	0xff
	.zero		1


	//   ....[176]....
        /*0c08*/ 	.word	0x000097c0
        /*0c0c*/ 	.word	0x00000000
        /*0c10*/ 	.word	0x00000000
        /*0c14*/ 	.short	0x010a
        /*0c16*/ 	.byte	0xff
	.zero		1


	//   ....[177]....
        /*0c18*/ 	.word	0x00009820
        /*0c1c*/ 	.word	0x00000000
        /*0c20*/ 	.word	0x00000000
        /*0c24*/ 	.short	0x010a
        /*0c26*/ 	.byte	0xff
	.zero		1


	//   ....[178]....
        /*0c28*/ 	.word	0x00009880
        /*0c2c*/ 	.word	0x00000000
        /*0c30*/ 	.word	0x00000000
        /*0c34*/ 	.short	0x010a
        /*0c36*/ 	.byte	0xff
	.zero		1


	//   ....[179]....
        /*0c38*/ 	.word	0x000098e0
        /*0c3c*/ 	.word	0x00000000
        /*0c40*/ 	.word	0x00000000
        /*0c44*/ 	.short	0x010a
        /*0c46*/ 	.byte	0xff
	.zero		1


	//   ....[180]....
        /*0c48*/ 	.word	0x00009940
        /*0c4c*/ 	.word	0x00000000
        /*0c50*/ 	.word	0x00000000
        /*0c54*/ 	.short	0x010a
        /*0c56*/ 	.byte	0xff
	.zero		1


	//   ....[181]....
        /*0c58*/ 	.word	0x000099a0
        /*0c5c*/ 	.word	0x00000000
        /*0c60*/ 	.word	0x00000000
        /*0c64*/ 	.short	0x010a
        /*0c66*/ 	.byte	0xff
	.zero		1


	//   ....[182]....
        /*0c68*/ 	.word	0x00009a00
        /*0c6c*/ 	.word	0x00000000
        /*0c70*/ 	.word	0x00000000
        /*0c74*/ 	.short	0x010a
        /*0c76*/ 	.byte	0xff
	.zero		1


	//   ....[183]....
        /*0c78*/ 	.word	0x00009a60
        /*0c7c*/ 	.word	0x00000000
        /*0c80*/ 	.word	0x00000000
        /*0c84*/ 	.short	0x010a
        /*0c86*/ 	.byte	0xff
	.zero		1


	//   ....[184]....
        /*0c88*/ 	.word	0x00009ab0
        /*0c8c*/ 	.word	0x00000002
        /*0c90*/ 	.word	0x00000250
        /*0c94*/ 	.short	0x010a
        /*0c96*/ 	.byte	0xff
	.zero		1


	//   ....[185]....
        /*0c98*/ 	.word	0x00009b10
        /*0c9c*/ 	.word	0x00000002
        /*0ca0*/ 	.word	0x00000200
        /*0ca4*/ 	.short	0x010a
        /*0ca6*/ 	.byte	0xff
	.zero		1


	//   ....[186]....
        /*0ca8*/ 	.word	0x00009b60
        /*0cac*/ 	.word	0x00000002
        /*0cb0*/ 	.word	0x000001f0
        /*0cb4*/ 	.short	0x010a
        /*0cb6*/ 	.byte	0xff
	.zero		1


	//   ....[187]....
        /*0cb8*/ 	.word	0x00009bc0
        /*0cbc*/ 	.word	0x00000000
        /*0cc0*/ 	.word	0x00000200
        /*0cc4*/ 	.short	0x010a
        /*0cc6*/ 	.byte	0xff
	.zero		1


	//   ....[188]....
        /*0cc8*/ 	.word	0x00009c10
        /*0ccc*/ 	.word	0x00000000
        /*0cd0*/ 	.word	0x000001f0
        /*0cd4*/ 	.short	0x010a
        /*0cd6*/ 	.byte	0xff
	.zero		1


	//   ....[189]....
        /*0cd8*/ 	.word	0x00009c70
        /*0cdc*/ 	.word	0x00000003
        /*0ce0*/ 	.word	0x00000230
        /*0ce4*/ 	.short	0x010a
        /*0ce6*/ 	.byte	0xff
	.zero		1


	//   ....[190]....
        /*0ce8*/ 	.word	0x00009cd0
        /*0cec*/ 	.word	0x00000000
        /*0cf0*/ 	.word	0x00000000
        /*0cf4*/ 	.short	0x010a
        /*0cf6*/ 	.byte	0xff
	.zero		1


	//   ....[191]....
        /*0cf8*/ 	.word	0x00009d30
        /*0cfc*/ 	.word	0x00000000
        /*0d00*/ 	.word	0x00000000
        /*0d04*/ 	.short	0x010a
        /*0d06*/ 	.byte	0xff
	.zero		1


	//   ....[192]....
        /*0d08*/ 	.word	0x00009d90
        /*0d0c*/ 	.word	0x00000000
        /*0d10*/ 	.word	0x00000000
        /*0d14*/ 	.short	0x010a
        /*0d16*/ 	.byte	0xff
	.zero		1


	//   ....[193]....
        /*0d18*/ 	.word	0x00009df0
        /*0d1c*/ 	.word	0x00000000
        /*0d20*/ 	.word	0x00000000
        /*0d24*/ 	.short	0x010a
        /*0d26*/ 	.byte	0xff
	.zero		1


	//   ....[194]....
        /*0d28*/ 	.word	0x00009e50
        /*0d2c*/ 	.word	0x00000000
        /*0d30*/ 	.word	0x00000000
        /*0d34*/ 	.short	0x010a
        /*0d36*/ 	.byte	0xff
	.zero		1


	//   ....[195]....
        /*0d38*/ 	.word	0x00009ea0
        /*0d3c*/ 	.word	0x00000003
        /*0d40*/ 	.word	0x000001f0
        /*0d44*/ 	.short	0x010a
        /*0d46*/ 	.byte	0xff
	.zero		1


	//   ....[196]....
        /*0d48*/ 	.word	0x00009f00
        /*0d4c*/ 	.word	0x00000000
        /*0d50*/ 	.word	0x000001e8
        /*0d54*/ 	.short	0x010a
        /*0d56*/ 	.byte	0xff
	.zero		1


	//   ....[197]....
        /*0d58*/ 	.word	0x00009f60
        /*0d5c*/ 	.word	0x00000003
        /*0d60*/ 	.word	0x000001d8
        /*0d64*/ 	.short	0x010a
        /*0d66*/ 	.byte	0xff
	.zero		1


	//   ....[198]....
        /*0d68*/ 	.word	0x00009fb0
        /*0d6c*/ 	.word	0x00000008
        /*0d70*/ 	.word	0x000001f0
        /*0d74*/ 	.short	0x010a
        /*0d76*/ 	.byte	0xff
	.zero		1


	//   ....[199]....
        /*0d78*/ 	.word	0x0000a010
        /*0d7c*/ 	.word	0x00000000
        /*0d80*/ 	.word	0x000001d0
        /*0d84*/ 	.short	0x010a
        /*0d86*/ 	.byte	0xff
	.zero		1


	//   ....[200]....
        /*0d88*/ 	.word	0x0000a060
        /*0d8c*/ 	.word	0x00000010
        /*0d90*/ 	.word	0x00000210
        /*0d94*/ 	.short	0x010a
        /*0d96*/ 	.byte	0xff
	.zero		1


	//----- nvinfo : EIATTR_NUM_MBARRIERS
	.align		4
.L_47:
        /*0d98*/ 	.byte	0x03, 0x38
        /*0d9a*/ 	.short	0x004e


	//----- nvinfo : EIATTR_EXIT_INSTR_OFFSETS
	.align		4
        /*0d9c*/ 	.byte	0x04, 0x1c
        /*0d9e*/ 	.short	(.L_49 - .L_48)


	//   ....[0]....
.L_48:
        /*0da0*/ 	.word	0x000039d0


	//   ....[1]....
        /*0da4*/ 	.word	0x00003ec0


	//   ....[2]....
        /*0da8*/ 	.word	0x00003f20


	//   ....[3]....
        /*0dac*/ 	.word	0x00004d30


	//   ....[4]....
        /*0db0*/ 	.word	0x00005b80


	//   ....[5]....
        /*0db4*/ 	.word	0x00005bc0


	//   ....[6]....
        /*0db8*/ 	.word	0x00008ec0


	//----- nvinfo : EIATTR_MAX_THREADS
	.align		4
.L_49:
        /*0dbc*/ 	.byte	0x04, 0x05
        /*0dbe*/ 	.short	(.L_51 - .L_50)
.L_50:
        /*0dc0*/ 	.word	0x00000100
        /*0dc4*/ 	.word	0x00000001
        /*0dc8*/ 	.word	0x00000001


	//----- nvinfo : EIATTR_CRS_STACK_SIZE
	.align		4
.L_51:
        /*0dcc*/ 	.byte	0x04, 0x1e
        /*0dce*/ 	.short	(.L_53 - .L_52)
.L_52:
        /*0dd0*/ 	.word	0x00000000


	//----- nvinfo : EIATTR_CBANK_PARAM_SIZE
	.align		4
.L_53:
        /*0dd4*/ 	.byte	0x03, 0x19
        /*0dd6*/ 	.short	0x0800


	//----- nvinfo : EIATTR_PARAM_CBANK
	.align		4
        /*0dd8*/ 	.byte	0x04, 0x0a
        /*0dda*/ 	.short	(.L_55 - .L_54)
	.align		4
.L_54:
        /*0ddc*/ 	.word	index@(.nv.constant0._ZN7cutlass13device_kernelINS_4gemm6kernel13GemmUniversalIN4cute5tupleIJiiiiEEENS1_10collective13CollectiveMmaINS1_35MainloopSm100TmaUmmaWarpSpecializedILi29ELi2ELi4ENS5_IJNS4_1CILi2EEENSA_ILi1EEESC_EEEEENS5_IJNSA_ILi64EEENSA_ILi160EEENSA_ILi32EEEEEEaNS5_IJlSC_lEEEaSJ_NS4_8TiledMMAINS4_8MMA_AtomIJNS4_15SM100_MMA_S8_SSIaaiLi64ELi160ELNS4_4UMMA5MajorE0ELSO_0ELNSN_8SaturateE0EEEEEENS4_6LayoutINS5_IJSC_SC_SC_EEENS5_IJNSA_ILi0EEESU_SU_EEEEENS5_IJNS4_10UnderscoreESX_SX_EEEEENS4_13SM90_TMA_LOADENS4_14ComposedLayoutINS4_7SwizzleILi1ELi4ELi3EEENS4_18smem_ptr_flag_bitsILi8EEENSS_INS5_IJNSA_ILi8EEESH_EEENS5_IJSH_SC_EEEEEEEvNS4_8identityENS4_23SM90_TMA_LOAD_MULTICASTES1A_vS1B_EENS_8epilogue10collective18CollectiveEpilogueINS1E_23Sm100TmaWarpSpecializedILi1ELi1ELi80ELb0ELb0EEEJSI_NS5_IJNSS_ISF_SC_EENSS_ISG_SC_EEEEEaSJ_aSJ_NS1E_6fusion15FusionCallbacksIS1I_NS1M_17LinearCombinationIaiaiLNS_15FloatRoundStyleE2EEESI_S1L_JEEENS4_5SM1004TMEM4LOAD26SM100_TMEM_LOAD_16dp32b16xES10_S1A_NS4_39AutoVectorizingCopyWithAssumedAlignmentILi128EEENS4_14SM90_TMA_STOREES1A_S1X_S1X_EEEvvEEEEvNT_6ParamsE)
        /*0de0*/ 	.short	0x0380
        /*0de2*/ 	.short	0x0800


	//----- nvinfo : EIATTR_SW_WAR
	.align		4
.L_55:
        /*0de4*/ 	.byte	0x04, 0x36
        /*0de6*/ 	.short	(.L_57 - .L_56)
.L_56:
        /*0de8*/ 	.word	0x00000008
.L_57:


//--------------------- .nv.callgraph             --------------------------
	.section	.nv.callgraph,"",@"SHT_CUDA_CALLGRAPH"
	.align	4
	.sectionentsize	8
	.align		4
        /*0000*/ 	.word	0x00000000
	.align		4
        /*0004*/ 	.word	0xffffffff
	.align		4
        /*0008*/ 	.word	index@(_ZN7cutlass13device_kernelINS_4gemm6kernel13GemmUniversalIN4cute5tupleIJiiiiEEENS1_10collective13CollectiveMmaINS1_35MainloopSm100TmaUmmaWarpSpecializedILi29ELi2ELi4ENS5_IJNS4_1CILi2EEENSA_ILi1EEESC_EEEEENS5_IJNSA_ILi64EEENSA_ILi160EEENSA_ILi32EEEEEEaNS5_IJlSC_lEEEaSJ_NS4_8TiledMMAINS4_8MMA_AtomIJNS4_15SM100_MMA_S8_SSIaaiLi64ELi160ELNS4_4UMMA5MajorE0ELSO_0ELNSN_8SaturateE0EEEEEENS4_6LayoutINS5_IJSC_SC_SC_EEENS5_IJNSA_ILi0EEESU_SU_EEEEENS5_IJNS4_10UnderscoreESX_SX_EEEEENS4_13SM90_TMA_LOADENS4_14ComposedLayoutINS4_7SwizzleILi1ELi4ELi3EEENS4_18smem_ptr_flag_bitsILi8EEENSS_INS5_IJNSA_ILi8EEESH_EEENS5_IJSH_SC_EEEEEEEvNS4_8identityENS4_23SM90_TMA_LOAD_MULTICASTES1A_vS1B_EENS_8epilogue10collective18CollectiveEpilogueINS1E_23Sm100TmaWarpSpecializedILi1ELi1ELi80ELb0ELb0EEEJSI_NS5_IJNSS_ISF_SC_EENSS_ISG_SC_EEEEEaSJ_aSJ_NS1E_6fusion15FusionCallbacksIS1I_NS1M_17LinearCombinationIaiaiLNS_15FloatRoundStyleE2EEESI_S1L_JEEENS4_5SM1004TMEM4LOAD26SM100_TMEM_LOAD_16dp32b16xES10_S1A_NS4_39AutoVectorizingCopyWithAssumedAlignmentILi128EEENS4_14SM90_TMA_STOREES1A_S1X_S1X_EEEvvEEEEvNT_6ParamsE)
	.align		4
        /*000c*/ 	.word	index@(__assertfail)
	.align		4
        /*0010*/ 	.word	0x00000000
	.align		4
        /*0014*/ 	.word	0xfffffffe
	.align		4
        /*0018*/ 	.word	0x00000000
	.align		4
        /*001c*/ 	.word	0xfffffffd
	.align		4
        /*0020*/ 	.word	0x00000000
	.align		4
        /*0024*/ 	.word	0xfffffffc


//--------------------- .nv.constant4             --------------------------
	.section	.nv.constant4,"a",@progbits
	.align	8
	.align		8
.nv.constant4:
        /*0000*/ 	.dword	__assertfail
	.align		8
        /*0008*/ 	.dword	__unnamed_1
	.align		8
        /*0010*/ 	.dword	__unnamed_2
	.align		8
        /*0018*/ 	.dword	_ZN40_INTERNAL_8c11bd25_4_k_cu_f1fdba96_274604cuda3std3__45__cpo5beginE
	.align		8
        /*0020*/ 	.dword	_ZN40_INTERNAL_8c11bd25_4_k_cu_f1fdba96_274604cuda3std3__45__cpo3endE
	.align		8
        /*0028*/ 	.dword	_ZN40_INTERNAL_8c11bd25_4_k_cu_f1fdba96_274604cuda3std3__45__cpo6cbeginE
	.align		8
        /*0030*/ 	.dword	_ZN40_INTERNAL_8c11bd25_4_k_cu_f1fdba96_274604cuda3std3__45__cpo4cendE
	.align		8
        /*0038*/ 	.dword	_ZN40_INTERNAL_8c11bd25_4_k_cu_f1fdba96_274604cuda3std3__442_GLOBAL__N__8c11bd25_4_k_cu_f1fdba96_274606ignoreE
	.align		8
        /*0040*/ 	.dword	_ZN40_INTERNAL_8c11bd25_4_k_cu_f1fdba96_274604cuda3std3__419piecewise_constructE
	.align		8
        /*0048*/ 	.dword	_ZN40_INTERNAL_8c11bd25_4_k_cu_f1fdba96_274604cuda3std3__48in_placeE
	.align		8
        /*0050*/ 	.dword	_ZN40_INTERNAL_8c11bd25_4_k_cu_f1fdba96_274604cuda3std6ranges3__45__cpo4swapE
	.align		8
        /*0058*/ 	.dword	_ZN40_INTERNAL_8c11bd25_4_k_cu_f1fdba96_274604cuda3std6ranges3__45__cpo9iter_moveE
	.align		8
        /*0060*/ 	.dword	_ZN40_INTERNAL_8c11bd25_4_k_cu_f1fdba96_274604cute7productE
	.align		8
        /*0068*/ 	.dword	_ZN40_INTERNAL_8c11bd25_4_k_cu_f1fdba96_274604cute1_E
	.align		8
        /*0070*/ 	.dword	$str$25
	.align		8
        /*0078*/ 	.dword	$str$26
	.align		8
        /*0080*/ 	.dword	$str$27
	.align		8
        /*0088*/ 	.dword	$str$28


//--------------------- .text._ZN7cutlass13device_kernelINS_4gemm6kernel13GemmUniversalIN4cute5tupleIJiiiiEEENS1_10collective13CollectiveMmaINS1_35MainloopSm100TmaUmmaWarpSpecializedILi29ELi2ELi4ENS5_IJNS4_1CILi2EEENSA_ILi1EEESC_EEEEENS5_IJNSA_ILi64EEENSA_ILi160EEENSA_ILi32EEEEEEaNS5_IJlSC_lEEEaSJ_NS4_8TiledMMAINS4_8MMA_AtomIJNS4_15SM100_MMA_S8_SSIaaiLi64ELi160ELNS4_4UMMA5MajorE0ELSO_0ELNSN_8SaturateE0EEEEEENS4_6LayoutINS5_IJSC_SC_SC_EEENS5_IJNSA_ILi0EEESU_SU_EEEEENS5_IJNS4_10UnderscoreESX_SX_EEEEENS4_13SM90_TMA_LOADENS4_14ComposedLayoutINS4_7SwizzleILi1ELi4ELi3EEENS4_18smem_ptr_flag_bitsILi8EEENSS_INS5_IJNSA_ILi8EEESH_EEENS5_IJSH_SC_EEEEEEEvNS4_8identityENS4_23SM90_TMA_LOAD_MULTICASTES1A_vS1B_EENS_8epilogue10collective18CollectiveEpilogueINS1E_23Sm100TmaWarpSpecializedILi1ELi1ELi80ELb0ELb0EEEJSI_NS5_IJNSS_ISF_SC_EENSS_ISG_SC_EEEEEaSJ_aSJ_NS1E_6fusion15FusionCallbacksIS1I_NS1M_17LinearCombinationIaiaiLNS_15FloatRoundStyleE2EEESI_S1L_JEEENS4_5SM1004TMEM4LOAD26SM100_TMEM_LOAD_16dp32b16xES10_S1A_NS4_39AutoVectorizingCopyWithAssumedAlignmentILi128EEENS4_14SM90_TMA_STOREES1A_S1X_S1X_EEEvvEEEEvNT_6ParamsE --------------------------
	.section	.text._ZN7cutlass13device_kernelINS_4gemm6kernel13GemmUniversalIN4cute5tupleIJiiiiEEENS1_10collective13CollectiveMmaINS1_35MainloopSm100TmaUmmaWarpSpecializedILi29ELi2ELi4ENS5_IJNS4_1CILi2EEENSA_ILi1EEESC_EEEEENS5_IJNSA_ILi64EEENSA_ILi160EEENSA_ILi32EEEEEEaNS5_IJlSC_lEEEaSJ_NS4_8TiledMMAINS4_8MMA_AtomIJNS4_15SM100_MMA_S8_SSIaaiLi64ELi160ELNS4_4UMMA5MajorE0ELSO_0ELNSN_8SaturateE0EEEEEENS4_6LayoutINS5_IJSC_SC_SC_EEENS5_IJNSA_ILi0EEESU_SU_EEEEENS5_IJNS4_10UnderscoreESX_SX_EEEEENS4_13SM90_TMA_LOADENS4_14ComposedLayoutINS4_7SwizzleILi1ELi4ELi3EEENS4_18smem_ptr_flag_bitsILi8EEENSS_INS5_IJNSA_ILi8EEESH_EEENS5_IJSH_SC_EEEEEEEvNS4_8identityENS4_23SM90_TMA_LOAD_MULTICASTES1A_vS1B_EENS_8epilogue10collective18CollectiveEpilogueINS1E_23Sm100TmaWarpSpecializedILi1ELi1ELi80ELb0ELb0EEEJSI_NS5_IJNSS_ISF_SC_EENSS_ISG_SC_EEEEEaSJ_aSJ_NS1E_6fusion15FusionCallbacksIS1I_NS1M_17LinearCombinationIaiaiLNS_15FloatRoundStyleE2EEESI_S1L_JEEENS4_5SM1004TMEM4LOAD26SM100_TMEM_LOAD_16dp32b16xES10_S1A_NS4_39AutoVectorizingCopyWithAssumedAlignmentILi128EEENS4_14SM90_TMA_STOREES1A_S1X_S1X_EEEvvEEEEvNT_6ParamsE,"ax",@progbits
	.align	128
.text._ZN7cutlass13device_kernelINS_4gemm6kernel13GemmUniversalIN4cute5tupleIJiiiiEEENS1_10collective13CollectiveMmaINS1_35MainloopSm100TmaUmmaWarpSpecializedILi29ELi2ELi4ENS5_IJNS4_1CILi2EEENSA_ILi1EEESC_EEEEENS5_IJNSA_ILi64EEENSA_ILi160EEENSA_ILi32EEEEEEaNS5_IJlSC_lEEEaSJ_NS4_8TiledMMAINS4_8MMA_AtomIJNS4_15SM100_MMA_S8_SSIaaiLi64ELi160ELNS4_4UMMA5MajorE0ELSO_0ELNSN_8SaturateE0EEEEEENS4_6LayoutINS5_IJSC_SC_SC_EEENS5_IJNSA_ILi0EEESU_SU_EEEEENS5_IJNS4_10UnderscoreESX_SX_EEEEENS4_13SM90_TMA_LOADENS4_14ComposedLayoutINS4_7SwizzleILi1ELi4ELi3EEENS4_18smem_ptr_flag_bitsILi8EEENSS_INS5_IJNSA_ILi8EEESH_EEENS5_IJSH_SC_EEEEEEEvNS4_8identityENS4_23SM90_TMA_LOAD_MULTICASTES1A_vS1B_EENS_8epilogue10collective18CollectiveEpilogueINS1E_23Sm100TmaWarpSpecializedILi1ELi1ELi80ELb0ELb0EEEJSI_NS5_IJNSS_ISF_SC_EENSS_ISG_SC_EEEEEaSJ_aSJ_NS1E_6fusion15FusionCallbacksIS1I_NS1M_17LinearCombinationIaiaiLNS_15FloatRoundStyleE2EEESI_S1L_JEEENS4_5SM1004TMEM4LOAD26SM100_TMEM_LOAD_16dp32b16xES10_S1A_NS4_39AutoVectorizingCopyWithAssumedAlignmentILi128EEENS4_14SM90_TMA_STOREES1A_S1X_S1X_EEEvvEEEEvNT_6ParamsE:
        .type           _ZN7cutlass13device_kernelINS_4gemm6kernel13GemmUniversalIN4cute5tupleIJiiiiEEENS1_10collective13CollectiveMmaINS1_35MainloopSm100TmaUmmaWarpSpecializedILi29ELi2ELi4ENS5_IJNS4_1CILi2EEENSA_ILi1EEESC_EEEEENS5_IJNSA_ILi64EEENSA_ILi160EEENSA_ILi32EEEEEEaNS5_IJlSC_lEEEaSJ_NS4_8TiledMMAINS4_8MMA_AtomIJNS4_15SM100_MMA_S8_SSIaaiLi64ELi160ELNS4_4UMMA5MajorE0ELSO_0ELNSN_8SaturateE0EEEEEENS4_6LayoutINS5_IJSC_SC_SC_EEENS5_IJNSA_ILi0EEESU_SU_EEEEENS5_IJNS4_10UnderscoreESX_SX_EEEEENS4_13SM90_TMA_LOADENS4_14ComposedLayoutINS4_7SwizzleILi1ELi4ELi3EEENS4_18smem_ptr_flag_bitsILi8EEENSS_INS5_IJNSA_ILi8EEESH_EEENS5_IJSH_SC_EEEEEEEvNS4_8identityENS4_23SM90_TMA_LOAD_MULTICASTES1A_vS1B_EENS_8epilogue10collective18CollectiveEpilogueINS1E_23Sm100TmaWarpSpecializedILi1ELi1ELi80ELb0ELb0EEEJSI_NS5_IJNSS_ISF_SC_EENSS_ISG_SC_EEEEEaSJ_aSJ_NS1E_6fusion15FusionCallbacksIS1I_NS1M_17LinearCombinationIaiaiLNS_15FloatRoundStyleE2EEESI_S1L_JEEENS4_5SM1004TMEM4LOAD26SM100_TMEM_LOAD_16dp32b16xES10_S1A_NS4_39AutoVectorizingCopyWithAssumedAlignmentILi128EEENS4_14SM90_TMA_STOREES1A_S1X_S1X_EEEvvEEEEvNT_6ParamsE,@function
        .size           _ZN7cutlass13device_kernelINS_4gemm6kernel13GemmUniversalIN4cute5tupleIJiiiiEEENS1_10collective13CollectiveMmaINS1_35MainloopSm100TmaUmmaWarpSpecializedILi29ELi2ELi4ENS5_IJNS4_1CILi2EEENSA_ILi1EEESC_EEEEENS5_IJNSA_ILi64EEENSA_ILi160EEENSA_ILi32EEEEEEaNS5_IJlSC_lEEEaSJ_NS4_8TiledMMAINS4_8MMA_AtomIJNS4_15SM100_MMA_S8_SSIaaiLi64ELi160ELNS4_4UMMA5MajorE0ELSO_0ELNSN_8SaturateE0EEEEEENS4_6LayoutINS5_IJSC_SC_SC_EEENS5_IJNSA_ILi0EEESU_SU_EEEEENS5_IJNS4_10UnderscoreESX_SX_EEEEENS4_13SM90_TMA_LOADENS4_14ComposedLayoutINS4_7SwizzleILi1ELi4ELi3EEENS4_18smem_ptr_flag_bitsILi8EEENSS_INS5_IJNSA_ILi8EEESH_EEENS5_IJSH_SC_EEEEEEEvNS4_8identityENS4_23SM90_TMA_LOAD_MULTICASTES1A_vS1B_EENS_8epilogue10collective18CollectiveEpilogueINS1E_23Sm100TmaWarpSpecializedILi1ELi1ELi80ELb0ELb0EEEJSI_NS5_IJNSS_ISF_SC_EENSS_ISG_SC_EEEEEaSJ_aSJ_NS1E_6fusion15FusionCallbacksIS1I_NS1M_17LinearCombinationIaiaiLNS_15FloatRoundStyleE2EEESI_S1L_JEEENS4_5SM1004TMEM4LOAD26SM100_TMEM_LOAD_16dp32b16xES10_S1A_NS4_39AutoVectorizingCopyWithAssumedAlignmentILi128EEENS4_14SM90_TMA_STOREES1A_S1X_S1X_EEEvvEEEEvNT_6ParamsE,(.L_x_215 - _ZN7cutlass13device_kernelINS_4gemm6kernel13GemmUniversalIN4cute5tupleIJiiiiEEENS1_10collective13CollectiveMmaINS1_35MainloopSm100TmaUmmaWarpSpecializedILi29ELi2ELi4ENS5_IJNS4_1CILi2EEENSA_ILi1EEESC_EEEEENS5_IJNSA_ILi64EEENSA_ILi160EEENSA_ILi32EEEEEEaNS5_IJlSC_lEEEaSJ_NS4_8TiledMMAINS4_8MMA_AtomIJNS4_15SM100_MMA_S8_SSIaaiLi64ELi160ELNS4_4UMMA5MajorE0ELSO_0ELNSN_8SaturateE0EEEEEENS4_6LayoutINS5_IJSC_SC_SC_EEENS5_IJNSA_ILi0EEESU_SU_EEEEENS5_IJNS4_10UnderscoreESX_SX_EEEEENS4_13SM90_TMA_LOADENS4_14ComposedLayoutINS4_7SwizzleILi1ELi4ELi3EEENS4_18smem_ptr_flag_bitsILi8EEENSS_INS5_IJNSA_ILi8EEESH_EEENS5_IJSH_SC_EEEEEEEvNS4_8identityENS4_23SM90_TMA_LOAD_MULTICASTES1A_vS1B_EENS_8epilogue10collective18CollectiveEpilogueINS1E_23Sm100TmaWarpSpecializedILi1ELi1ELi80ELb0ELb0EEEJSI_NS5_IJNSS_ISF_SC_EENSS_ISG_SC_EEEEEaSJ_aSJ_NS1E_6fusion15FusionCallbacksIS1I_NS1M_17LinearCombinationIaiaiLNS_15FloatRoundStyleE2EEESI_S1L_JEEENS4_5SM1004TMEM4LOAD26SM100_TMEM_LOAD_16dp32b16xES10_S1A_NS4_39AutoVectorizingCopyWithAssumedAlignmentILi128EEENS4_14SM90_TMA_STOREES1A_S1X_S1X_EEEvvEEEEvNT_6ParamsE)
        .other          _ZN7cutlass13device_kernelINS_4gemm6kernel13GemmUniversalIN4cute5tupleIJiiiiEEENS1_10collective13CollectiveMmaINS1_35MainloopSm100TmaUmmaWarpSpecializedILi29ELi2ELi4ENS5_IJNS4_1CILi2EEENSA_ILi1EEESC_EEEEENS5_IJNSA_ILi64EEENSA_ILi160EEENSA_ILi32EEEEEEaNS5_IJlSC_lEEEaSJ_NS4_8TiledMMAINS4_8MMA_AtomIJNS4_15SM100_MMA_S8_SSIaaiLi64ELi160ELNS4_4UMMA5MajorE0ELSO_0ELNSN_8SaturateE0EEEEEENS4_6LayoutINS5_IJSC_SC_SC_EEENS5_IJNSA_ILi0EEESU_SU_EEEEENS5_IJNS4_10UnderscoreESX_SX_EEEEENS4_13SM90_TMA_LOADENS4_14ComposedLayoutINS4_7SwizzleILi1ELi4ELi3EEENS4_18smem_ptr_flag_bitsILi8EEENSS_INS5_IJNSA_ILi8EEESH_EEENS5_IJSH_SC_EEEEEEEvNS4_8identityENS4_23SM90_TMA_LOAD_MULTICASTES1A_vS1B_EENS_8epilogue10collective18CollectiveEpilogueINS1E_23Sm100TmaWarpSpecializedILi1ELi1ELi80ELb0ELb0EEEJSI_NS5_IJNSS_ISF_SC_EENSS_ISG_SC_EEEEEaSJ_aSJ_NS1E_6fusion15FusionCallbacksIS1I_NS1M_17LinearCombinationIaiaiLNS_15FloatRoundStyleE2EEESI_S1L_JEEENS4_5SM1004TMEM4LOAD26SM100_TMEM_LOAD_16dp32b16xES10_S1A_NS4_39AutoVectorizingCopyWithAssumedAlignmentILi128EEENS4_14SM90_TMA_STOREES1A_S1X_S1X_EEEvvEEEEvNT_6ParamsE,@"STO_CUDA_ENTRY STV_DEFAULT"
_ZN7cutlass13device_kernelINS_4gemm6kernel13GemmUniversalIN4cute5tupleIJiiiiEEENS1_10collective13CollectiveMmaINS1_35MainloopSm100TmaUmmaWarpSpecializedILi29ELi2ELi4ENS5_IJNS4_1CILi2EEENSA_ILi1EEESC_EEEEENS5_IJNSA_ILi64EEENSA_ILi160EEENSA_ILi32EEEEEEaNS5_IJlSC_lEEEaSJ_NS4_8TiledMMAINS4_8MMA_AtomIJNS4_15SM100_MMA_S8_SSIaaiLi64ELi160ELNS4_4UMMA5MajorE0ELSO_0ELNSN_8SaturateE0EEEEEENS4_6LayoutINS5_IJSC_SC_SC_EEENS5_IJNSA_ILi0EEESU_SU_EEEEENS5_IJNS4_10UnderscoreESX_SX_EEEEENS4_13SM90_TMA_LOADENS4_14ComposedLayoutINS4_7SwizzleILi1ELi4ELi3EEENS4_18smem_ptr_flag_bitsILi8EEENSS_INS5_IJNSA_ILi8EEESH_EEENS5_IJSH_SC_EEEEEEEvNS4_8identityENS4_23SM90_TMA_LOAD_MULTICASTES1A_vS1B_EENS_8epilogue10collective18CollectiveEpilogueINS1E_23Sm100TmaWarpSpecializedILi1ELi1ELi80ELb0ELb0EEEJSI_NS5_IJNSS_ISF_SC_EENSS_ISG_SC_EEEEEaSJ_aSJ_NS1E_6fusion15FusionCallbacksIS1I_NS1M_17LinearCombinationIaiaiLNS_15FloatRoundStyleE2EEESI_S1L_JEEENS4_5SM1004TMEM4LOAD26SM100_TMEM_LOAD_16dp32b16xES10_S1A_NS4_39AutoVectorizingCopyWithAssumedAlignmentILi128EEENS4_14SM90_TMA_STOREES1A_S1X_S1X_EEEvvEEEEvNT_6ParamsE:
[----:B------:R-:W1:Y:S01]  /*0000*/  LDC R1, c[0x0][0x37c] ;  /* 0x0000df00ff017b82 */ /* 0x000e620000000800 */
[----:B------:R-:W2:Y:S01]  /*0010*/  S2R R186, SR_TID.X ;  /* 0x0000000000ba7919 */ /* 0x000ea20000002100 */
[----:B------:R-:W3:Y:S01]  /*0020*/  LDCU.64 UR8, c[0x0][0x890] ;  /* 0x00011200ff0877ac */ /* 0x000ee20008000a00 */
[----:B------:R-:W-:Y:S02]  /*0030*/  PRMT R196, RZ, 0x7610, R196 ;  /* 0x00007610ffc47816 */ /* 0x000fe400000000c4 */
[----:B------:R-:W-:Y:S01]  /*0040*/  ELECT P3, URZ, PT ;  /* 0x0000000000ff782f */ /* 0x000fe20003860000 */
[----:B---3--:R-:W-:-:S04]  /*0050*/  UISETP.NE.U32.AND UP0, UPT, UR8, URZ, UPT ;  /* 0x000000ff0800728c */ /* 0x008fc8000bf05070 */
[----:B------:R-:W-:Y:S01]  /*0060*/  UISETP.NE.AND.EX UP0, UPT, UR9, URZ, UPT, UP0 ;  /* 0x000000ff0900728c */ /* 0x000fe2000bf05300 */
[----:B--2---:R-:W-:-:S05]  /*0070*/  SHF.R.U32.HI R197, RZ, 0x5, R186 ;  /* 0x00000005ffc57819 */ /* 0x004fca00000116ba */
[----:B------:R-:W2:Y:S02]  /*0080*/  SHFL.IDX PT, R0, R197, RZ, 0x1f ;  /* 0x00001fffc5007589 */ /* 0x000ea400000e0000 */
[----:B--2---:R-:W-:Y:S01]  /*0090*/  R2UR UR20, R0 ;  /* 0x00000000001472ca */ /* 0x004fe200000e0000 */
[----:B-1----:R-:W-:-:S14]  /*00a0*/  BRA.U UP0, `(.L_x_0) ;  /* 0x0000000100307547 */ /* 0x002fdc000b800000 */
[----:B------:R-:W1:Y:S02]  /*00b0*/  LDCU.64 UR4, c[0x0][0x888] ;  /* 0x00011100ff0477ac */ /* 0x000e640008000a00 */
[----:B-1----:R-:W-:-:S04]  /*00c0*/  UISETP.NE.U32.AND UP0, UPT, UR4, URZ, UPT ;  /* 0x000000ff0400728c */ /* 0x002fc8000bf05070 */
[----:B------:R-:W-:-:S09]  /*00d0*/  UISETP.NE.AND.EX UP0, UPT, UR5, URZ, UPT, UP0 ;  /* 0x000000ff0500728c */ /* 0x000fd2000bf05300 */
[----:B------:R-:W-:Y:S05]  /*00e0*/  BRA.U !UP0, `(.L_x_1) ;  /* 0x0000000108147547 */ /* 0x000fea000b800000 */
[----:B------:R-:W1:Y:S01]  /*00f0*/  LDC.64 R94, c[0x0][0x888] ;  /* 0x00022200ff5e7b82 */ /* 0x000e620000000a00 */
[----:B------:R-:W1:Y:S02]  /*0100*/  LDCU.64 UR4, c[0x0][0x358] ;  /* 0x00006b00ff0477ac */ /* 0x000e640008000a00 */
[----:B-1----:R1:W5:Y:S01]  /*0110*/  LDG.E R94, desc[UR4][R94.64] ;  /* 0x000000045e5e7981 */ /* 0x002362000c1e1900 */
[----:B------:R-:W-:Y:S01]  /*0120*/  HFMA2 R196, -RZ, RZ, 0, 5.9604644775390625e-08 ;  /* 0x00000001ffc47431 */ /* 0x000fe200000001ff */
[----:B------:R-:W-:Y:S05]  /*0130*/  BRA `(.L_x_0) ;  /* 0x00000000000c7947 */ /* 0x000fea0003800000 */
.L_x_1:
[----:B------:R-:W1:Y:S01]  /*0140*/  LDCU UR4, c[0x0][0x880] ;  /* 0x00011000ff0477ac */ /* 0x000e620008000800 */
[----:B------:R-:W-:Y:S01]  /*0150*/  HFMA2 R196, -RZ, RZ, 0, 5.9604644775390625e-08 ;  /* 0x00000001ffc47431 */ /* 0x000fe200000001ff */
[----:B-1----:R-:W-:-:S07]  /*0160*/  MOV R94, UR4 ;  /* 0x00000004005e7c02 */ /* 0x002fce0008000f00 */
.L_x_0:
[----:B------:R-:W2:Y:S02]  /*0170*/  LDCU.64 UR4, c[0x0][0x8b0] ;  /* 0x00011600ff0477ac */ /* 0x000ea40008000a00 */
[----:B--2---:R-:W-:-:S04]  /*0180*/  UISETP.NE.U32.AND UP0, UPT, UR4, URZ, UPT ;  /* 0x000000ff0400728c */ /* 0x004fc8000bf05070 */
[----:B------:R-:W-:-:S09]  /*0190*/  UISETP.NE.AND.EX UP0, UPT, UR5, URZ, UPT, UP0 ;  /* 0x000000ff0500728c */ /* 0x000fd2000bf05300 */
[----:B------:R-:W-:Y:S05]  /*01a0*/  BRA.U UP0, `(.L_x_2) ;  /* 0x0000000100287547 */ /* 0x000fea000b800000 */
[----:B------:R-:W2:Y:S02]  /*01b0*/  LDCU.64 UR4, c[0x0][0x8a8] ;  /* 0x00011500ff0477ac */ /* 0x000ea40008000a00 */
[----:B--2---:R-:W-:-:S04]  /*01c0*/  UISETP.NE.U32.AND UP0, UPT, UR4, URZ, UPT ;  /* 0x000000ff0400728c */ /* 0x004fc8000bf05070 */
[----:B------:R-:W-:-:S09]  /*01d0*/  UISETP.NE.AND.EX UP0, UPT, UR5, URZ, UPT, UP0 ;  /* 0x000000ff0500728c */ /* 0x000fd2000bf05300 */
[----:B------:R-:W-:Y:S05]  /*01e0*/  BRA.U !UP0, `(.L_x_3) ;  /* 0x0000000108107547 */ /* 0x000fea000b800000 */
[----:B------:R-:W2:Y:S01]  /*01f0*/  LDC.64 R2, c[0x0][0x8a8] ;  /* 0x00022a00ff027b82 */ /* 0x000ea20000000a00 */
[----:B------:R-:W2:Y:S02]  /*0200*/  LDCU.64 UR4, c[0x0][0x358] ;  /* 0x00006b00ff0477ac */ /* 0x000ea40008000a00 */
[----:B--2---:R2:W5:Y:S01]  /*0210*/  LDG.E R89, desc[UR4][R2.64] ;  /* 0x0000000402597981 */ /* 0x004562000c1e1900 */
[----:B------:R-:W-:Y:S05]  /*0220*/  BRA `(.L_x_2) ;  /* 0x0000000000087947 */ /* 0x000fea0003800000 */
.L_x_3:
[----:B------:R-:W2:Y:S02]  /*0230*/  LDCU UR4, c[0x0][0x8a0] ;  /* 0x00011400ff0477ac */ /* 0x000ea40008000800 */
[----:B--2---:R-:W-:Y:S02]  /*0240*/  MOV R89, UR4 ;  /* 0x0000000400597c02 */ /* 0x004fe40008000f00 */
.L_x_2:
[----:B------:R-:W-:Y:S01]  /*0250*/  IMAD.U32 R0, RZ, RZ, UR20 ;  /* 0x00000014ff007e24 */ /* 0x000fe2000f8e00ff */
[----:B------:R-:W-:Y:S04]  /*0260*/  BSSY.RECONVERGENT B0, `(.L_x_4) ;  /* 0x000000c000007945 */ /* 0x000fe80003800200 */
[C---:B------:R-:W-:Y:S02]  /*0270*/  ISETP.NE.OR P1, PT, R0.reuse, 0x1, !P3 ;  /* 0x000000010000780c */ /* 0x040fe40005f25670 */
[----:B------:R-:W-:-:S11]  /*0280*/  ISETP.NE.OR P0, PT, R0, 0x3, !P3 ;  /* 0x000000030000780c */ /* 0x000fd60005f05670 */
[----:B------:R-:W-:Y:S05]  /*0290*/  @P1 BRA `(.L_x_5) ;  /* 0x0000000000201947 */ /* 0x000fea0003800000 */
[----:B------:R-:W3:Y:S02]  /*02a0*/  LDCU.64 UR4, c[0x0][0x348] ;  /* 0x00006900ff0477ac */ /* 0x000ee40008000a00 */
[----:B---3--:R-:W-:Y:S02]  /*02b0*/  UIADD3 UR6, UP1, UPT, UR4, 0x80, URZ ;  /* 0x0000008004067890 */ /* 0x008fe4000ff3e0ff */
[----:B------:R-:W-:Y:S02]  /*02c0*/  UIADD3 UR4, UP0, UPT, UR4, 0x180, URZ ;  /* 0x0000018004047890 */ /* 0x000fe4000ff1e0ff */
[----:B------:R-:W-:Y:S02]  /*02d0*/  UIADD3.X UR7, UPT, UPT, URZ, UR5, URZ, UP1, !UPT ;  /* 0x00000005ff077290 */ /* 0x000fe40008ffe4ff */
[----:B------:R-:W-:-:S07]  /*02e0*/  UIADD3.X UR5, UPT, UPT, URZ, UR5, URZ, UP0, !UPT ;  /* 0x00000005ff057290 */ /* 0x000fce00087fe4ff */
[----:B------:R3:W-:Y:S02]  /*02f0*/  UTMACCTL.PF [UR6] ;  /* 0x00000000060079b9 */ /* 0x0007e40008040000 */
[----:B------:R3:W-:Y:S02]  /*0300*/  UTMACCTL.PF [UR4] ;  /* 0x00000000040079b9 */ /* 0x0007e40008040000 */
[----:B---3--:R-:W-:Y:S01]  /*0310*/  NOP ;  /* 0x0000000000007918 */ /* 0x008fe20000000000 */
.L_x_5:
[----:B------:R-:W-:Y:S05]  /*0320*/  BSYNC.RECONVERGENT B0 ;  /* 0x0000000000007941 */ /* 0x000fea0003800200 */
.L_x_4:
[----:B------:R-:W-:Y:S04]  /*0330*/  BSSY.RECONVERGENT B0, `(.L_x_6) ;  /* 0x000000a000007945 */ /* 0x000fe80003800200 */
        /* <DEDUP_REMOVED lines=9> */
.L_x_7:
[----:B------:R-:W-:Y:S05]  /*03d0*/  BSYNC.RECONVERGENT B0 ;  /* 0x0000000000007941 */ /* 0x000fea0003800200 */
.L_x_6:
[----:B------:R-:W3:Y:S01]  /*03e0*/  LDCU.64 UR4, c[0x0][0x888] ;  /* 0x00011100ff0477ac */ /* 0x000ee20008000a00 */
[----:B------:R-:W-:Y:S02]  /*03f0*/  UISETP.EQ.U32.AND UP1, UPT, UR8, URZ, UPT ;  /* 0x000000ff0800728c */ /* 0x000fe4000bf22070 */
[----:B------:R-:W-:Y:S02]  /*0400*/  UPLOP3.LUT UP3, UPT, UPT, UPT, UPT, 0x80, 0x8 ;  /* 0x000000000008789c */ /* 0x000fe40003f6f070 */
[----:B---3--:R-:W-:-:S04]  /*0410*/  UISETP.NE.U32.AND UP0, UPT, UR4, URZ, UPT ;  /* 0x000000ff0400728c */ /* 0x008fc8000bf05070 */
[----:B------:R-:W-:-:S04]  /*0420*/  UISETP.NE.AND.EX UP2, UPT, UR5, URZ, UPT, UP0 ;  /* 0x000000ff0500728c */ /* 0x000fc8000bf45300 */
[----:B------:R-:W-:-:S04]  /*0430*/  UISETP.EQ.OR.EX UP4, UPT, UR9, URZ, !UP2, UP1 ;  /* 0x000000ff0900728c */ /* 0x000fc8000d782710 */
[----:B------:R-:W-:-:S05]  /*0440*/  UP2UR UR61, UPR, URZ, 0x10 ;  /* 0x00000010ff3d7883 */ /* 0x000fca0008000000 */
[----:B------:R-:W-:Y:S07]  /*0450*/  BRA.U !UP4, `(.L_x_8) ;  /* 0x000000010c207547 */ /* 0x000fee000b800000 */
[----:B-----5:R-:W-:Y:S01]  /*0460*/  R2UR UR5, R94 ;  /* 0x000000005e0572ca */ /* 0x020fe200000e0000 */
[----:B------:R-:W-:Y:S02]  /*0470*/  UISETP.NE.U32.AND UP1, UPT, UR8, URZ, UPT ;  /* 0x000000ff0800728c */ /* 0x000fe4000bf25070 */
[----:B------:R-:W-:Y:S02]  /*0480*/  USEL UR4, URZ, 0xffffffff, UP2 ;  /* 0xffffffffff047887 */ /* 0x000fe40009000000 */
[----:B------:R-:W-:-:S08]  /*0490*/  UISETP.NE.AND.EX UP1, UPT, UR9, URZ, UPT, UP1 ;  /* 0x000000ff0900728c */ /* 0x000fd0000bf25310 */
[----:B------:R-:W-:-:S04]  /*04a0*/  UISETP.NE.AND UP0, UPT, UR5, URZ, UPT ;  /* 0x000000ff0500728c */ /* 0x000fc8000bf05270 */
[----:B------:R-:W-:-:S04]  /*04b0*/  @!UP1 USEL UR4, URZ, 0xffffffff, UP0 ;  /* 0xffffffffff049887 */ /* 0x000fc80008000000 */
[----:B------:R-:W-:-:S04]  /*04c0*/  ULOP3.LUT UR4, UR4, 0x1, URZ, 0xc0, !UPT ;  /* 0x0000000104047892 */ /* 0x000fc8000f8ec0ff */
[----:B------:R-:W-:Y:S02]  /*04d0*/  UISETP.NE.U32.AND UP3, UPT, UR4, 0x1, UPT ;  /* 0x000000010400788c */ /* 0x000fe4000bf65070 */
.L_x_8:
[----:B--2---:R-:W2:Y:S02]  /*04e0*/  SHFL.IDX PT, R2, R197, RZ, 0x1f ;  /* 0x00001fffc5027589 */ /* 0x004ea400000e0000 */
[----:B--2---:R-:W-:-:S13]  /*04f0*/  ISETP.NE.AND P0, PT, R2, RZ, PT ;  /* 0x000000ff0200720c */ /* 0x004fda0003f05270 */
[----:B------:R-:W-:Y:S05]  /*0500*/  @P0 BRA `(.L_x_9) ;  /* 0x00000004002c0947 */ /* 0x000fea0003800000 */
[----:B------:R-:W-:Y:S01]  /*0510*/  ELECT P0, URZ, PT ;  /* 0x0000000000ff782f */ /* 0x000fe20003800000 */
[----:B------:R-:W-:-:S12]  /*0520*/  BSSY.RECONVERGENT B0, `(.L_x_9) ;  /* 0x0000049000007945 */ /* 0x000fd80003800200 */
[----:B------:R-:W-:Y:S05]  /*0530*/  @!P0 BRA `(.L_x_10) ;  /* 0x00000004001c8947 */ /* 0x000fea0003800000 */
[----:B------:R-:W2:Y:S01]  /*0540*/  S2UR UR4, SR_CgaCtaId ;  /* 0x00000000000479c3 */ /* 0x000ea20000008800 */
[----:B------:R-:W-:Y:S01]  /*0550*/  UMOV UR5, 0x400 ;  /* 0x0000040000057882 */ /* 0x000fe20000000000 */
[----:B------:R-:W-:Y:S01]  /*0560*/  UMOV UR8, 0x1 ;  /* 0x0000000100087882 */ /* 0x000fe20000000000 */
[----:B------:R-:W-:Y:S01]  /*0570*/  UMOV UR6, 0x2 ;  /* 0x0000000200067882 */ /* 0x000fe20000000000 */
[----:B------:R-:W-:-:S04]  /*0580*/  UIADD3 UR8, UPT, UPT, -UR8, 0x100000, URZ ;  /* 0x0010000008087890 */ /* 0x000fc8000fffe1ff */
[----:B------:R-:W-:Y:S02]  /*0590*/  USHF.L.U32 UR9, UR8, 0xb, URZ ;  /* 0x0000000b08097899 */ /* 0x000fe400080006ff */
[----:B------:R-:W-:Y:S02]  /*05a0*/  USHF.L.U32 UR8, UR8, 0x1, URZ ;  /* 0x0000000108087899 */ /* 0x000fe400080006ff */
[----:B------:R-:W-:-:S04]  /*05b0*/  UIADD3 UR6, UPT, UPT, -UR6, 0x100000, URZ ;  /* 0x0010000006067890 */ /* 0x000fc8000fffe1ff */
[----:B------:R-:W-:Y:S02]  /*05c0*/  USHF.L.U32 UR7, UR6, 0xb, URZ ;  /* 0x0000000b06077899 */ /* 0x000fe400080006ff */
[----:B------:R-:W-:Y:S02]  /*05d0*/  USHF.L.U32 UR6, UR6, 0x1, URZ ;  /* 0x0000000106067899 */ /* 0x000fe400080006ff */
[----:B--2---:R-:W-:Y:S01]  /*05e0*/  ULEA UR4, UR4, UR5, 0x18 ;  /* 0x0000000504047291 */ /* 0x004fe2000f8ec0ff */
[----:B------:R-:W2:Y:S11]  /*05f0*/  FENCE.VIEW.ASYNC.S ;  /* 0x00000000000073c6 */ /* 0x000eb60000000000 */
[----:B--2---:R2:W3:Y:S01]  /*0600*/  SYNCS.EXCH.64 URZ, [UR4], UR8 ;  /* 0x0000000804ff75b2 */ /* 0x0044e20008000100 */
[----:B------:R2:W4:Y:S01]  /*0610*/  SYNCS.EXCH.64 URZ, [UR4+0xe8], UR6 ;  /* 0x0000e80604ff75b2 */ /* 0x0005220008000100 */
[----:B------:R2:W1:Y:S01]  /*0620*/  SYNCS.EXCH.64 URZ, [UR4+0x8], UR8 ;  /* 0x0000080804ff75b2 */ /* 0x0004620008000100 */
        /* <DEDUP_REMOVED lines=54> */
[----:B------:R2:W1:Y:S02]  /*0990*/  SYNCS.EXCH.64 URZ, [UR4+0x1c8], UR6 ;  /* 0x0001c80604ff75b2 */ /* 0x0004640008000100 */
[----:B--234-:R-:W-:Y:S01]  /*09a0*/  NOP ;  /* 0x0000000000007918 */ /* 0x01cfe20000000000 */
.L_x_10:
[----:B------:R-:W-:Y:S05]  /*09b0*/  BSYNC.RECONVERGENT B0 ;  /* 0x0000000000007941 */ /* 0x000fea0003800200 */
.L_x_9:
[----:B------:R-:W2:Y:S01]  /*09c0*/  SHFL.IDX PT, R2, R197, RZ, 0x1f ;  /* 0x00001fffc5027589 */ /* 0x000ea200000e0000 */
[----:B------:R-:W-:Y:S01]  /*09d0*/  NOP ;  /* 0x0000000000007918 */ /* 0x000fe20000000000 */
[----:B--2---:R-:W-:-:S13]  /*09e0*/  ISETP.NE.AND P0, PT, R2, 0x1, PT ;  /* 0x000000010200780c */ /* 0x004fda0003f05270 */
[----:B------:R-:W-:Y:S05]  /*09f0*/  @P0 BRA `(.L_x_11) ;  /* 0x0000000000400947 */ /* 0x000fea0003800000 */
        /* <DEDUP_REMOVED lines=9> */
[----:B------:R-:W-:Y:S01]  /*0a90*/  USHF.L.U32 UR6, UR6, 0x1, URZ ;  /* 0x0000000106067899 */ /* 0x000fe200080006ff */
[----:B------:R-:W-:Y:S01]  /*0aa0*/  ELECT P0, URZ, PT ;  /* 0x0000000000ff782f */ /* 0x000fe20003800000 */
[----:B--2---:R-:W-:Y:S01]  /*0ab0*/  ULEA UR4, UR4, UR5, 0x18 ;  /* 0x0000000504047291 */ /* 0x004fe2000f8ec0ff */
[----:B------:R-:W2:Y:S11]  /*0ac0*/  FENCE.VIEW.ASYNC.S ;  /* 0x00000000000073c6 */ /* 0x000eb60000000000 */
[----:B--2---:R2:W3:Y:S01]  /*0ad0*/  SYNCS.EXCH.64 URZ, [UR4+0x1d0], UR8 ;  /* 0x0001d00804ff75b2 */ /* 0x0044e20008000100 */
[----:B------:R2:W4:Y:S01]  /*0ae0*/  SYNCS.EXCH.64 URZ, [UR4+0x1d8], UR6 ;  /* 0x0001d80604ff75b2 */ /* 0x0005220008000100 */
[----:B------:R-:W-:Y:S01]  /*0af0*/  NOP ;  /* 0x0000000000007918 */ /* 0x000fe20000000000 */
.L_x_11:
[----:B------:R-:W1:Y:S01]  /*0b00*/  SHFL.IDX PT, R2, R197, RZ, 0x1f ;  /* 0x00001fffc5027589 */ /* 0x000e6200000e0000 */
[----:B------:R-:W-:Y:S01]  /*0b10*/  NOP ;  /* 0x0000000000007918 */ /* 0x000fe20000000000 */
[----:B-1----:R-:W-:-:S13]  /*0b20*/  ISETP.NE.AND P0, PT, R2, 0x3, PT ;  /* 0x000000030200780c */ /* 0x002fda0003f05270 */
[----:B------:R-:W-:Y:S05]  /*0b30*/  @P0 BRA `(.L_x_12) ;  /* 0x0000000000300947 */ /* 0x000fea0003800000 */
[----:B--2---:R-:W1:Y:S01]  /*0b40*/  S2UR UR4, SR_CgaCtaId ;  /* 0x00000000000479c3 */ /* 0x004e620000008800 */
[----:B------:R-:W-:Y:S01]  /*0b50*/  UMOV UR6, 0x400 ;  /* 0x0000040000067882 */ /* 0x000fe20000000000 */
[----:B------:R-:W-:Y:S01]  /*0b60*/  UMOV UR5, 0x20 ;  /* 0x0000002000057882 */ /* 0x000fe20000000000 */
[----:B------:R-:W-:Y:S01]  /*0b70*/  ELECT P0, URZ, PT ;  /* 0x0000000000ff782f */ /* 0x000fe20003800000 */
[----:B-1----:R-:W-:Y:S02]  /*0b80*/  ULEA UR6, UR4, UR6, 0x18 ;  /* 0x0000000604067291 */ /* 0x002fe4000f8ec0ff */
[----:B------:R-:W-:-:S04]  /*0b90*/  UIADD3 UR4, UPT, UPT, -UR5, 0x100000, URZ ;  /* 0x0010000005047890 */ /* 0x000fc8000fffe1ff */
[----:B------:R-:W-:Y:S02]  /*0ba0*/  USHF.L.U32 UR5, UR4, 0xb, URZ ;  /* 0x0000000b04057899 */ /* 0x000fe400080006ff */
[----:B------:R-:W-:Y:S01]  /*0bb0*/  USHF.L.U32 UR4, UR4, 0x1, URZ ;  /* 0x0000000104047899 */ /* 0x000fe200080006ff */
[----:B------:R-:W1:Y:S11]  /*0bc0*/  FENCE.VIEW.ASYNC.S ;  /* 0x00000000000073c6 */ /* 0x000e760000000000 */
[----:B-1----:R1:W2:Y:S01]  /*0bd0*/  SYNCS.EXCH.64 URZ, [UR6+0x1e0], UR4 ;  /* 0x0001e00406ff75b2 */ /* 0x0022a20008000100 */
[----:B------:R1:W1:Y:S01]  /*0be0*/  SYNCS.EXCH.64 URZ, [UR6+0x1e8], UR4 ;  /* 0x0001e80406ff75b2 */ /* 0x0002620008000100 */
[----:B------:R-:W-:Y:S01]  /*0bf0*/  NOP ;  /* 0x0000000000007918 */ /* 0x000fe20000000000 */
.L_x_12:
[----:B------:R-:W3:Y:S01]  /*0c00*/  SHFL.IDX PT, R2, R197, RZ, 0x1f ;  /* 0x00001fffc5027589 */ /* 0x000ee200000e0000 */
[----:B------:R-:W-:Y:S01]  /*0c10*/  NOP ;  /* 0x0000000000007918 */ /* 0x000fe20000000000 */
[----:B---3--:R-:W-:-:S13]  /*0c20*/  ISETP.NE.AND P0, PT, R2, 0x4, PT ;  /* 0x000000040200780c */ /* 0x008fda0003f05270 */
[----:B------:R-:W-:Y:S05]  /*0c30*/  @P0 BRA `(.L_x_13) ;  /* 0x00000000004c0947 */ /* 0x000fea0003800000 */
[----:B-12---:R-:W1:Y:S01]  /*0c40*/  S2UR UR6, SR_CgaCtaId ;  /* 0x00000000000679c3 */ /* 0x006e620000008800 */
[----:B------:R-:W-:Y:S01]  /*0c50*/  UMOV UR4, 0x1e0 ;  /* 0x000001e000047882 */ /* 0x000fe20000000000 */
[----:B------:R-:W-:Y:S01]  /*0c60*/  UMOV UR5, 0x400 ;  /* 0x0000040000057882 */ /* 0x000fe20000000000 */
[----:B------:R-:W-:Y:S01]  /*0c70*/  USEL UR4, UR4, 0x1a0, UP3 ;  /* 0x000001a004047887 */ /* 0x000fe20009800000 */
[----:B------:R-:W-:Y:S01]  /*0c80*/  UMOV UR8, 0x1 ;  /* 0x0000000100087882 */ /* 0x000fe20000000000 */
[----:B------:R-:W-:Y:S01]  /*0c90*/  ELECT P0, URZ, PT ;  /* 0x0000000000ff782f */ /* 0x000fe20003800000 */
[----:B------:R-:W-:-:S04]  /*0ca0*/  UIADD3 UR8, UPT, UPT, -UR8, 0x100000, URZ ;  /* 0x0010000008087890 */ /* 0x000fc8000fffe1ff */
[----:B------:R-:W-:Y:S02]  /*0cb0*/  USHF.L.U32 UR9, UR8, 0xb, URZ ;  /* 0x0000000b08097899 */ /* 0x000fe400080006ff */
[----:B------:R-:W-:Y:S02]  /*0cc0*/  USHF.L.U32 UR8, UR8, 0x1, URZ ;  /* 0x0000000108087899 */ /* 0x000fe400080006ff */
[----:B-1----:R-:W-:Y:S02]  /*0cd0*/  ULEA UR6, UR6, UR5, 0x18 ;  /* 0x0000000506067291 */ /* 0x002fe4000f8ec0ff */
[----:B------:R-:W-:-:S04]  /*0ce0*/  UIADD3 UR4, UPT, UPT, -UR4, 0x100000, URZ ;  /* 0x0010000004047890 */ /* 0x000fc8000fffe1ff */
[----:B------:R-:W-:Y:S02]  /*0cf0*/  USHF.L.U32 UR5, UR4, 0xb, URZ ;  /* 0x0000000b04057899 */ /* 0x000fe400080006ff */
[----:B------:R-:W-:Y:S01]  /*0d00*/  USHF.L.U32 UR4, UR4, 0x1, URZ ;  /* 0x0000000104047899 */ /* 0x000fe200080006ff */
[----:B------:R-:W1:Y:S03]  /*0d10*/  FENCE.VIEW.ASYNC.S ;  /* 0x00000000000073c6 */ /* 0x000e660000000000 */
[----:B-1----:R3:W1:Y:S08]  /*0d20*/  SYNCS.EXCH.64 URZ, [UR6+0x1f0], UR8 ;  /* 0x0001f00806ff75b2 */ /* 0x0026700008000100 */
[----:B------:R3:W2:Y:S01]  /*0d30*/  SYNCS.EXCH.64 URZ, [UR6+0x200], UR4 ;  /* 0x0002000406ff75b2 */ /* 0x0006a20008000100 */
[----:B------:R3:W1:Y:S01]  /*0d40*/  SYNCS.EXCH.64 URZ, [UR6+0x1f8], UR8 ;  /* 0x0001f80806ff75b2 */ /* 0x0006620008000100 */
[----:B------:R3:W1:Y:S02]  /*0d50*/  SYNCS.EXCH.64 URZ, [UR6+0x208], UR4 ;  /* 0x0002080406ff75b2 */ /* 0x0006640008000100 */
[----:B---3--:R-:W-:Y:S01]  /*0d60*/  NOP ;  /* 0x0000000000007918 */ /* 0x008fe20000000000 */
.L_x_13:
[----:B------:R-:W3:Y:S01]  /*0d70*/  SHFL.IDX PT, R2, R197, RZ, 0x1f ;  /* 0x00001fffc5027589 */ /* 0x000ee200000e0000 */
[----:B------:R-:W-:Y:S01]  /*0d80*/  NOP ;  /* 0x0000000000007918 */ /* 0x000fe20000000000 */
[----:B---3--:R-:W-:-:S13]  /*0d90*/  ISETP.NE.AND P0, PT, R2, 0x5, PT ;  /* 0x000000050200780c */ /* 0x008fda0003f05270 */
[----:B------:R-:W-:Y:S05]  /*0da0*/  @P0 BRA `(.L_x_14) ;  /* 0x0000000000580947 */ /* 0x000fea0003800000 */
[----:B-12---:R-:W1:Y:S01]  /*0db0*/  S2UR UR4, SR_CgaCtaId ;  /* 0x00000000000479c3 */ /* 0x006e620000008800 */
        /* <DEDUP_REMOVED lines=10> */
[----:B-1----:R-:W-:Y:S01]  /*0e60*/  ULEA UR4, UR4, UR5, 0x18 ;  /* 0x0000000504047291 */ /* 0x002fe2000f8ec0ff */
[----:B------:R-:W1:Y:S11]  /*0e70*/  FENCE.VIEW.ASYNC.S ;  /* 0x00000000000073c6 */ /* 0x000e760000000000 */
[----:B-1----:R3:W1:Y:S01]  /*0e80*/  SYNCS.EXCH.64 URZ, [UR4+0x210], UR8 ;  /* 0x0002100804ff75b2 */ /* 0x0026620008000100 */
[----:B------:R3:W2:Y:S01]  /*0e90*/  SYNCS.EXCH.64 URZ, [UR4+0x230], UR6 ;  /* 0x0002300604ff75b2 */ /* 0x0006a20008000100 */
[----:B------:R3:W1:Y:S01]  /*0ea0*/  SYNCS.EXCH.64 URZ, [UR4+0x218], UR8 ;  /* 0x0002180804ff75b2 */ /* 0x0006620008000100 */
[----:B------:R3:W1:Y:S01]  /*0eb0*/  SYNCS.EXCH.64 URZ, [UR4+0x238], UR6 ;  /* 0x0002380604ff75b2 */ /* 0x0006620008000100 */
[----:B------:R3:W1:Y:S01]  /*0ec0*/  SYNCS.EXCH.64 URZ, [UR4+0x220], UR8 ;  /* 0x0002200804ff75b2 */ /* 0x0006620008000100 */
[----:B------:R3:W1:Y:S01]  /*0ed0*/  SYNCS.EXCH.64 URZ, [UR4+0x240], UR6 ;  /* 0x0002400604ff75b2 */ /* 0x0006620008000100 */
[----:B------:R3:W1:Y:S01]  /*0ee0*/  SYNCS.EXCH.64 URZ, [UR4+0x228], UR8 ;  /* 0x0002280804ff75b2 */ /* 0x0006620008000100 */
[----:B------:R3:W1:Y:S02]  /*0ef0*/  SYNCS.EXCH.64 URZ, [UR4+0x248], UR6 ;  /* 0x0002480604ff75b2 */ /* 0x0006640008000100 */
[----:B---3--:R-:W-:Y:S01]  /*0f00*/  NOP ;  /* 0x0000000000007918 */ /* 0x008fe20000000000 */
.L_x_14:
[----:B------:R-:W3:Y:S01]  /*0f10*/  SHFL.IDX PT, R2, R197, RZ, 0x1f ;  /* 0x00001fffc5027589 */ /* 0x000ee200000e0000 */
[----:B------:R-:W1:Y:S01]  /*0f20*/  S2UR UR47, SR_CgaCtaId ;  /* 0x00000000002f79c3 */ /* 0x000e620000008800 */
[----:B------:R-:W-:Y:S01]  /*0f30*/  NOP ;  /* 0x0000000000007918 */ /* 0x000fe20000000000 */
[----:B---3--:R-:W-:-:S13]  /*0f40*/  ISETP.NE.AND P0, PT, R2, 0x3, PT ;  /* 0x000000030200780c */ /* 0x008fda0003f05270 */
[----:B-1----:R-:W-:Y:S05]  /*0f50*/  @P0 BRA `(.L_x_15) ;  /* 0x0000000000340947 */ /* 0x002fea0003800000 */
[----:B--2---:R-:W-:Y:S01]  /*0f60*/  UMOV UR4, 0x400 ;  /* 0x0000040000047882 */ /* 0x004fe20000000000 */
[----:B------:R-:W-:Y:S01]  /*0f70*/  UMOV UR6, 0x20 ;  /* 0x0000002000067882 */ /* 0x000fe20000000000 */
[----:B------:R-:W-:Y:S02]  /*0f80*/  ULEA UR4, UR47, UR4, 0x18 ;  /* 0x000000042f047291 */ /* 0x000fe4000f8ec0ff */
[----:B------:R-:W-:-:S04]  /*0f90*/  UIADD3 UR6, UPT, UPT, -UR6, 0x100000, URZ ;  /* 0x0010000006067890 */ /* 0x000fc8000fffe1ff */
[----:B------:R-:W-:Y:S02]  /*0fa0*/  USHF.L.U32 UR7, UR6, 0xb, URZ ;  /* 0x0000000b06077899 */ /* 0x000fe400080006ff */
[----:B------:R-:W-:Y:S01]  /*0fb0*/  USHF.L.U32 UR6, UR6, 0x1, URZ ;  /* 0x0000000106067899 */ /* 0x000fe200080006ff */
[----:B------:R-:W-:Y:S01]  /*0fc0*/  ELECT P0, URZ, PT ;  /* 0x0000000000ff782f */ /* 0x000fe20003800000 */
[----:B------:R-:W1:Y:S10]  /*0fd0*/  FENCE.VIEW.ASYNC.S ;  /* 0x00000000000073c6 */ /* 0x000e740000000000 */
[----:B-1----:R1:W3:Y:S01]  /*0fe0*/  SYNCS.EXCH.64 URZ, [UR4+0x250], UR6 ;  /* 0x0002500604ff75b2 */ /* 0x0022e20008000100 */
[----:B------:R1:W2:Y:S01]  /*0ff0*/  SYNCS.EXCH.64 URZ, [UR4+0x260], UR6 ;  /* 0x0002600604ff75b2 */ /* 0x0002a20008000100 */
[----:B------:R1:W1:Y:S01]  /*1000*/  SYNCS.EXCH.64 URZ, [UR4+0x258], UR6 ;  /* 0x0002580604ff75b2 */ /* 0x0002620008000100 */
[----:B------:R1:W1:Y:S01]  /*1010*/  SYNCS.EXCH.64 URZ, [UR4+0x268], UR6 ;  /* 0x0002680604ff75b2 */ /* 0x0002620008000100 */
[----:B------:R-:W-:Y:S01]  /*1020*/  NOP ;  /* 0x0000000000007918 */ /* 0x000fe20000000000 */
.L_x_15:
[----:B-12---:R-:W1:Y:S01]  /*1030*/  LDCU UR4, c[0x0][0x36c] ;  /* 0x00006d80ff0477ac */ /* 0x006e620008000800 */
[----:B------:R-:W-:Y:S01]  /*1040*/  ISETP.NE.OR P3, PT, R0, 0x2, !P3 ;  /* 0x000000020000780c */ /* 0x000fe20005f65670 */
[----:B------:R-:W-:Y:S01]  /*1050*/  NOP ;  /* 0x0000000000007918 */ /* 0x000fe20000000000 */
[----:B------:R-:W-:Y:S01]  /*1060*/  LOP3.LUT R0, R186, 0x1f, RZ, 0xc0, !PT ;  /* 0x0000001fba007812 */ /* 0x000fe200078ec0ff */
[----:B------:R-:W-:Y:S02]  /*1070*/  UISETP.NE.AND UP4, UPT, UR20, 0x2, UPT ;  /* 0x000000021400788c */ /* 0x000fe4000bf85270 */
[----:B------:R-:W-:Y:S02]  /*1080*/  UISETP.NE.AND UP5, UPT, UR20, URZ, UPT ;  /* 0x000000ff1400728c */ /* 0x000fe4000bfa5270 */
[----:B-1----:R-:W-:-:S09]  /*1090*/  UISETP.EQ.U32.AND UP6, UPT, UR4, 0x1, UPT ;  /* 0x000000010400788c */ /* 0x002fd2000bfc2070 */
[----:B------:R-:W-:Y:S05]  /*10a0*/  BRA.U !UP6, `(.L_x_16) ;  /* 0x000000010e087547 */ /* 0x000fea000b800000 */
[----:B---34-:R-:W-:Y:S01]  /*10b0*/  UCGABAR_ARV ;  /* 0x00000000000079c7 */ /* 0x018fe20008000000 */
[----:B------:R-:W-:Y:S05]  /*10c0*/  BRA `(.L_x_17) ;  /* 0x0000000000047947 */ /* 0x000fea0003800000 */
.L_x_16:
[----:B---34-:R-:W-:Y:S01]  /*10d0*/  NOP ;  /* 0x0000000000007918 */ /* 0x018fe20000000000 */
.L_x_17:
[----:B------:R-:W1:Y:S01]  /*10e0*/  S2UR UR45, SR_CTAID.X ;  /* 0x00000000002d79c3 */ /* 0x000e620000002500 */
[----:B------:R-:W-:-:S05]  /*10f0*/  CS2R.32 R3, SR_CgaSize ;  /* 0x0000000000037805 */ /* 0x000fca0000008a00 */
[----:B------:R-:W-:-:S05]  /*1100*/  IMAD R3, R3, -0xa0, RZ ;  /* 0xffffff6003037824 */ /* 0x000fca00078e02ff */
[----:B------:R-:W-:-:S14]  /*1110*/  R2UR UR5, R3 ;  /* 0x00000000030572ca */ /* 0x000fdc00000e0000 */
[----:B------:R-:W2:Y:S01]  /*1120*/  LDCU UR5, c[0x0][UR5+0x2b0] ;  /* 0x00005600050577ac */ /* 0x000ea20008000800 */
[----:B------:R-:W-:-:S05]  /*1130*/  CS2R.32 R3, SR_CgaSize ;  /* 0x0000000000037805 */ /* 0x000fca0000008a00 */
[----:B------:R-:W-:-:S05]  /*1140*/  IMAD R3, R3, -0xa0, RZ ;  /* 0xffffff6003037824 */ /* 0x000fca00078e02ff */
[----:B------:R-:W-:-:S14]  /*1150*/  R2UR UR4, R3 ;  /* 0x00000000030472ca */ /* 0x000fdc00000e0000 */
[----:B------:R-:W3:Y:S01]  /*1160*/  LDCU UR4, c[0x0][UR4+0x2b4] ;  /* 0x00005680040477ac */ /* 0x000ee20008000800 */
[----:B------:R-:W4:Y:S01]  /*1170*/  S2UR UR46, SR_CTAID.Y ;  /* 0x00000000002e79c3 */ /* 0x000f220000002600 */
[----:B------:R-:W-:-:S05]  /*1180*/  CS2R.32 R3, SR_CgaSize ;  /* 0x0000000000037805 */ /* 0x000fca0000008a00 */
[----:B------:R-:W-:-:S05]  /*1190*/  IMAD R3, R3, -0xa0, RZ ;  /* 0xffffff6003037824 */ /* 0x000fca00078e02ff */
[----:B------:R-:W-:-:S14]  /*11a0*/  R2UR UR60, R3 ;  /* 0x00000000033c72ca */ /* 0x000fdc00000e0000 */
[----:B------:R-:W3:Y:S01]  /*11b0*/  LDCU UR60, c[0x0][UR60+0x2a0] ;  /* 0x000054003c3c77ac */ /* 0x000ee20008000800 */
[----:B------:R-:W-:-:S05]  /*11c0*/  CS2R.32 R3, SR_CgaSize ;  /* 0x0000000000037805 */ /* 0x000fca0000008a00 */
[----:B------:R-:W-:-:S05]  /*11d0*/  IMAD R3, R3, -0xa0, RZ ;  /* 0xffffff6003037824 */ /* 0x000fca00078e02ff */
[----:B------:R-:W-:-:S14]  /*11e0*/  R2UR UR57, R3 ;  /* 0x00000000033972ca */ /* 0x000fdc00000e0000 */
[----:B------:R-:W3:Y:S01]  /*11f0*/  LDCU UR57, c[0x0][UR57+0x2a4] ;  /* 0x00005480393977ac */ /* 0x000ee20008000800 */
[----:B------:R-:W3:Y:S01]  /*1200*/  LDCU UR21, c[0x0][0xb24] ;  /* 0x00016480ff1577ac */ /* 0x000ee20008000800 */
[----:B------:R-:W3:Y:S01]  /*1210*/  LDCU UR42, c[0x0][0xb24] ;  /* 0x00016480ff2a77ac */ /* 0x000ee20008000800 */
[----:B-1----:R-:W-:Y:S01]  /*1220*/  I2FP.F32.U32 R3, UR45 ;  /* 0x0000002d00037c45 */ /* 0x002fe20008201000 */
[----:B------:R-:W1:Y:S04]  /*1230*/  LDCU UR23, c[0x0][0xb30] ;  /* 0x00016600ff1777ac */ /* 0x000e680008000800 */
[----:B--2---:R-:W-:Y:S01]  /*1240*/  FMUL R3, R3, UR5 ;  /* 0x0000000503037c20 */ /* 0x004fe20008400000 */
[----:B----4-:R-:W-:-:S05]  /*1250*/  I2FP.F32.U32 R2, UR46 ;  /* 0x0000002e00027c45 */ /* 0x010fca0008201000 */
[----:B------:R-:W2:Y:S01]  /*1260*/  F2I.U32.TRUNC.NTZ R3, R3 ;  /* 0x0000000300037305 */ /* 0x000ea2000020f000 */
[----:B---3--:R-:W-:Y:S01]  /*1270*/  FMUL R2, R2, UR4 ;  /* 0x0000000402027c20 */ /* 0x008fe20008400000 */
[----:B------:R-:W-:-:S04]  /*1280*/  ULOP3.LUT UR4, UR47, 0x1, URZ, 0xc0, !UPT ;  /* 0x000000012f047892 */ /* 0x000fc8000f8ec0ff */
[----:B------:R-:W-:Y:S02]  /*1290*/  UISETP.NE.U32.AND UP0, UPT, UR4, 0x1, UPT ;  /* 0x000000010400788c */ /* 0x000fe4000bf05070 */
[----:B------:R-:W3:Y:S02]  /*12a0*/  F2I.U32.TRUNC.NTZ R2, R2 ;  /* 0x0000000200027305 */ /* 0x000ee4000020f000 */
[----:B------:R-:W-:Y:S01]  /*12b0*/  USEL UR4, URZ, 0xa00, UP0 ;  /* 0x00000a00ff047887 */ /* 0x000fe20008000000 */
[----:B--2---:R-:W-:Y:S02]  /*12c0*/  R2UR UR6, R3 ;  /* 0x00000000030672ca */ /* 0x004fe400000e0000 */
[----:B---3--:R-:W-:Y:S02]  /*12d0*/  R2UR UR5, R2 ;  /* 0x00000000020572ca */ /* 0x008fe400000e0000 */
[----:B------:R-:W-:-:S09]  /*12e0*/  PRMT R2, RZ, 0x7610, R2 ;  /* 0x00007610ff027816 */ /* 0x000fd20000000002 */
[----:B------:R-:W-:-:S04]  /*12f0*/  UIADD3 UR6, UPT, UPT, -UR6, URZ, URZ ;  /* 0x000000ff06067290 */ /* 0x000fc8000fffe1ff */
[----:B------:R-:W-:Y:S02]  /*1300*/  UIMAD UR60, UR60, UR6, UR45 ;  /* 0x000000063c3c72a4 */ /* 0x000fe4000f8e022d */
[----:B------:R-:W-:-:S04]  /*1310*/  UIADD3 UR5, UPT, UPT, -UR5, URZ, URZ ;  /* 0x000000ff05057290 */ /* 0x000fc8000fffe1ff */
[----:B------:R-:W-:Y:S01]  /*1320*/  UIMAD UR57, UR57, UR5, UR46 ;  /* 0x00000005393972a4 */ /* 0x000fe2000f8e022e */
[----:B-1----:R-:W-:Y:S11]  /*1330*/  BRA.U UP5, `(.L_x_18) ;  /* 0x0000000105247547 */ /* 0x002ff6000b800000 */
[----:B------:R-:W-:-:S04]  /*1340*/  UISETP.NE.AND UP0, UPT, UR57, URZ, UPT ;  /* 0x000000ff3900728c */ /* 0x000fc8000bf05270 */
[----:B------:R-:W-:-:S04]  /*1350*/  UISETP.EQ.OR UP0, UPT, UR60, URZ, !UP0 ;  /* 0x000000ff3c00728c */ /* 0x000fc8000c702670 */
[----:B------:R-:W-:Y:S02]  /*1360*/  USEL UR6, URZ, 0x1, !UP0 ;  /* 0x00000001ff067887 */ /* 0x000fe4000c000000 */
[----:B------:R-:W-:-:S04]  /*1370*/  UISETP.NE.AND UP0, UPT, UR57, URZ, UPT ;  /* 0x000000ff3900728c */ /* 0x000fc8000bf05270 */
[----:B------:R-:W-:Y:S02]  /*1380*/  USEL UR5, URZ, 0x2, UP0 ;  /* 0x00000002ff057887 */ /* 0x000fe40008000000 */
[----:B------:R-:W-:-:S04]  /*1390*/  UISETP.NE.AND UP0, UPT, UR60, 0x1, UPT ;  /* 0x000000013c00788c */ /* 0x000fc8000bf05270 */
[----:B------:R-:W-:-:S04]  /*13a0*/  USEL UR5, UR5, 0x2, UP0 ;  /* 0x0000000205057887 */ /* 0x000fc80008000000 */
[----:B------:R-:W-:-:S06]  /*13b0*/  UIADD3 UR5, UPT, UPT, UR6, UR5, URZ ;  /* 0x0000000506057290 */ /* 0x000fcc000fffe0ff */
[----:B------:R-:W-:-:S07]  /*13c0*/  MOV R2, UR5 ;  /* 0x0000000500027c02 */ /* 0x000fce0008000f00 */
.L_x_18:
[----:B------:R-:W1:Y:S01]  /*13d0*/  S2UR UR36, SR_CTAID.Z ;  /* 0x00000000002479c3 */ /* 0x000e620000002700 */
[----:B------:R-:W-:-:S09]  /*13e0*/  UISETP.GE.AND UP0, UPT, UR21, 0x1, UPT ;  /* 0x000000011500788c */ /* 0x000fd2000bf06270 */
[----:B------:R-:W-:Y:S05]  /*13f0*/  BRA.U !UP0, `(.L_x_19) ;  /* 0x0000000108d07547 */ /* 0x000fea000b800000 */
[----:B------:R-:W2:Y:S01]  /*1400*/  LDCU.128 UR12, c[0x0][0xb10] ;  /* 0x00016200ff0c77ac */ /* 0x000ea20008000c00 */
[----:B------:R-:W3:Y:S01]  /*1410*/  LDCU UR22, c[0x0][0xb0c] ;  /* 0x00016180ff1677ac */ /* 0x000ee20008000800 */
[----:B------:R-:W4:Y:S01]  /*1420*/  LDCU UR7, c[0x0][0x370] ;  /* 0x00006e00ff0777ac */ /* 0x000f220008000800 */
[----:B------:R-:W1:Y:S01]  /*1430*/  LDCU UR8, c[0x0][0x374] ;  /* 0x00006e80ff0877ac */ /* 0x000e620008000800 */
[----:B------:R-:W1:Y:S01]  /*1440*/  LDCU UR9, c[0x0][0xb20] ;  /* 0x00016400ff0977ac */ /* 0x000e620008000800 */
[----:B--2---:R-:W-:Y:S02]  /*1450*/  UIMAD.WIDE.U32 UR10, UR45, UR12, URZ ;  /* 0x0000000c2d0a72a5 */ /* 0x004fe4000f8e00ff */
[----:B---3--:R-:W-:Y:S02]  /*1460*/  UISETP.NE.AND UP0, UPT, UR22, 0x1, UPT ;  /* 0x000000011600788c */ /* 0x008fe4000bf05270 */
[----:B------:R-:W-:Y:S02]  /*1470*/  UIMAD.WIDE.U32 UR16, UR46, UR15, URZ ;  /* 0x0000000f2e1072a5 */ /* 0x000fe4000f8e00ff */
[----:B----4-:R-:W-:Y:S01]  /*1480*/  UIMAD.WIDE.U32 UR18, UR7, UR12, URZ ;  /* 0x0000000c071272a5 */ /* 0x010fe2000f8e00ff */
[----:B------:R-:W-:Y:S01]  /*1490*/  UMOV UR6, UR11 ;  /* 0x0000000b00067c82 */ /* 0x000fe20008000000 */
[----:B------:R-:W-:-:S02]  /*14a0*/  UISETP.NE.AND UP1, UPT, UR21, 0x1, UPT ;  /* 0x000000011500788c */ /* 0x000fc4000bf25270 */
[----:B------:R-:W-:Y:S01]  /*14b0*/  USHF.R.U32.HI UR6, URZ, UR13, UR6 ;  /* 0x0000000dff067299 */ /* 0x000fe20008011606 */
[----:B------:R-:W2:Y:S02]  /*14c0*/  LDCU.64 UR10, c[0x0][0xb28] ;  /* 0x00016500ff0a77ac */ /* 0x000ea40008000a00 */
[----:B------:R-:W-:Y:S01]  /*14d0*/  UMOV UR18, UR19 ;  /* 0x0000001300127c82 */ /* 0x000fe20008000000 */
[----:B------:R-:W-:Y:S02]  /*14e0*/  USEL UR6, UR45, UR6, !UP0 ;  /* 0x000000062d067287 */ /* 0x000fe4000c000000 */
[----:B------:R-:W-:Y:S02]  /*14f0*/  @UP0 USHF.R.U32.HI UR7, URZ, UR13, UR18 ;  /* 0x0000000dff070299 */ /* 0x000fe40008011612 */
[----:B------:R-:W-:Y:S02]  /*1500*/  UISETP.NE.AND UP0, UPT, UR14, 0x1, UPT ;  /* 0x000000010e00788c */ /* 0x000fe4000bf05270 */
[----:B-1----:R-:W-:Y:S01]  /*1510*/  UIMAD.WIDE.U32 UR12, UR8, UR15, URZ ;  /* 0x0000000f080c72a5 */ /* 0x002fe2000f8e00ff */
[----:B------:R-:W-:-:S02]  /*1520*/  UMOV UR5, UR17 ;  /* 0x0000001100057c82 */ /* 0x000fc40008000000 */
[----:B------:R-:W-:-:S04]  /*1530*/  USHF.R.U32.HI UR5, URZ, UR9, UR5 ;  /* 0x00000009ff057299 */ /* 0x000fc80008011605 */
[----:B------:R-:W-:Y:S01]  /*1540*/  UMOV UR12, UR13 ;  /* 0x0000000d000c7c82 */ /* 0x000fe20008000000 */
[----:B--2---:R-:W-:Y:S02]  /*1550*/  UIMAD.WIDE.U32 UR16, UR7, UR10, URZ ;  /* 0x0000000a071072a5 */ /* 0x004fe4000f8e00ff */
[----:B------:R-:W-:Y:S02]  /*1560*/  @UP0 USHF.R.U32.HI UR8, URZ, UR9, UR12 ;  /* 0x00000009ff080299 */ /* 0x000fe4000801160c */
[----:B------:R-:W-:Y:S02]  /*1570*/  USEL UR5, UR46, UR5, !UP0 ;  /* 0x000000052e057287 */ /* 0x000fe4000c000000 */
[----:B------:R-:W-:Y:S01]  /*1580*/  UIMAD.WIDE.U32 UR12, UR8, UR10, URZ ;  /* 0x0000000a080c72a5 */ /* 0x000fe2000f8e00ff */
[----:B------:R-:W-:Y:S02]  /*1590*/  UMOV UR16, UR17 ;  /* 0x0000001100107c82 */ /* 0x000fe40008000000 */
[----:B------:R-:W-:-:S04]  /*15a0*/  @UP1 USHF.R.U32.HI UR7, URZ, UR11, UR16 ;  /* 0x0000000bff071299 */ /* 0x000fc80008011610 */
[----:B------:R-:W-:Y:S01]  /*15b0*/  UMOV UR12, UR13 ;  /* 0x0000000d000c7c82 */ /* 0x000fe20008000000 */
[----:B------:R-:W-:Y:S02]  /*15c0*/  UIMAD UR9, UR7, UR21, URZ ;  /* 0x00000015070972a4 */ /* 0x000fe4000f8e02ff */
[----:B------:R-:W-:Y:S02]  /*15d0*/  @UP1 USHF.R.U32.HI UR8, URZ, UR11, UR12 ;  /* 0x0000000bff081299 */ /* 0x000fe4000801160c */
[----:B------:R-:W-:Y:S02]  /*15e0*/  UIMAD.WIDE.U32 UR12, UR5, UR10, URZ ;  /* 0x0000000a050c72a5 */ /* 0x000fe4000f8e00ff */
[----:B------:R-:W-:Y:S02]  /*15f0*/  UIMAD UR8, UR8, UR21, URZ ;  /* 0x00000015080872a4 */ /* 0x000fe4000f8e02ff */
[----:B------:R-:W-:Y:S02]  /*1600*/  UIADD3 UR12, UPT, UPT, -UR6, URZ, URZ ;  /* 0x000000ff060c7290 */ /* 0x000fe4000fffe1ff */
[----:B------:R-:W-:-:S02]  /*1610*/  UISETP.GE.AND UP0, UPT, UR5, UR8, UPT ;  /* 0x000000080500728c */ /* 0x000fc4000bf06270 */
[----:B------:R-:W-:Y:S02]  /*1620*/  UIMAD UR45, UR22, UR12, UR45 ;  /* 0x0000000c162d72a4 */ /* 0x000fe4000f8e022d */
[----:B------:R-:W-:Y:S02]  /*1630*/  UISETP.GE.OR UP0, UPT, UR6, UR9, UP0 ;  /* 0x000000090600728c */ /* 0x000fe40008706670 */
[----:B------:R-:W-:-:S03]  /*1640*/  UIMAD.WIDE.U32 UR8, UR6, UR10, URZ ;  /* 0x0000000a060872a5 */ /* 0x000fc6000f8e00ff */
[----:B------:R-:W-:Y:S02]  /*1650*/  UMOV UR10, UR13 ;  /* 0x0000000d000a7c82 */ /* 0x000fe40008000000 */
[----:B------:R-:W-:-:S04]  /*1660*/  USHF.R.U32.HI UR10, URZ, UR11, UR10 ;  /* 0x0000000bff0a7299 */ /* 0x000fc8000801160a */
[----:B------:R-:W-:Y:S02]  /*1670*/  USEL UR8, UR5, UR10, !UP1 ;  /* 0x0000000a05087287 */ /* 0x000fe4000c800000 */
[----:B------:R-:W-:Y:S02]  /*1680*/  @!UP0 USHF.R.U32.HI UR9, URZ, UR11, UR9 ;  /* 0x0000000bff098299 */ /* 0x000fe40008011609 */
[----:B------:R-:W-:Y:S02]  /*1690*/  UIADD3 UR10, UPT, UPT, -UR8, URZ, URZ ;  /* 0x000000ff080a7290 */ /* 0x000fe4000fffe1ff */
[----:B------:R-:W-:Y:S02]  /*16a0*/  @!UP0 USEL UR9, UR6, UR9, !UP1 ;  /* 0x0000000906098287 */ /* 0x000fe4000c800000 */
[----:B------:R-:W-:Y:S02]  /*16b0*/  UIMAD UR10, UR21, UR10, UR5 ;  /* 0x0000000a150a72a4 */ /* 0x000fe4000f8e0205 */
[----:B------:R-:W-:-:S02]  /*16c0*/  UIADD3 UR11, UPT, UPT, -UR5, URZ, URZ ;  /* 0x000000ff050b7290 */ /* 0x000fc4000fffe1ff */
[----:B------:R-:W-:Y:S02]  /*16d0*/  @!UP0 UIMAD UR7, UR10, UR7, UR9 ;  /* 0x000000070a0782a4 */ /* 0x000fe4000f8e0209 */
[----:B------:R-:W-:Y:S02]  /*16e0*/  @!UP0 UIADD3 UR8, UPT, UPT, UR8, -UR9, URZ ;  /* 0x8000000908088290 */ /* 0x000fe4000fffe0ff */
[----:B------:R-:W-:Y:S02]  /*16f0*/  UIMAD UR11, UR14, UR11, UR46 ;  /* 0x0000000b0e0b72a4 */ /* 0x000fe4000f8e022e */
[----:B------:R-:W-:-:S03]  /*1700*/  @!UP0 UIMAD UR5, UR8, UR21, UR6 ;  /* 0x00000015080582a4 */ /* 0x000fc6000f8e0206 */
[----:B------:R-:W-:Y:S01]  /*1710*/  @!UP0 UMOV UR6, UR7 ;  /* 0x0000000700068c82 */ /* 0x000fe20008000000 */
[----:B------:R-:W-:Y:S02]  /*1720*/  UIMAD UR46, UR5, UR14, UR11 ;  /* 0x0000000e052e72a4 */ /* 0x000fe4000f8e020b */
[----:B------:R-:W-:-:S12]  /*1730*/  UIMAD UR45, UR6, UR22, UR45 ;  /* 0x00000016062d72a4 */ /* 0x000fd8000f8e022d */
.L_x_19:
[----:B------:R-:W-:-:S09]  /*1740*/  UISETP.NE.AND UP0, UPT, UR23, 0x1, UPT ;  /* 0x000000011700788c */ /* 0x000fd2000bf05270 */
[----:B------:R-:W-:Y:S05]  /*1750*/  BRA.U UP0, `(.L_x_20) ;  /* 0x0000000100447547 */ /* 0x000fea000b800000 */
[----:B------:R-:W2:Y:S01]  /*1760*/  LDCU.128 UR12, c[0x0][0xb10] ;  /* 0x00016200ff0c77ac */ /* 0x000ea20008000c00 */
[----:B------:R-:W3:Y:S01]  /*1770*/  LDCU UR10, c[0x0][0xb0c] ;  /* 0x00016180ff0a77ac */ /* 0x000ee20008000800 */
[----:B------:R-:W4:Y:S01]  /*1780*/  LDCU UR11, c[0x0][0xb20] ;  /* 0x00016400ff0b77ac */ /* 0x000f220008000800 */
[----:B--2---:R-:W-:Y:S02]  /*1790*/  UIMAD.WIDE.U32 UR6, UR45, UR12, URZ ;  /* 0x0000000c2d0672a5 */ /* 0x004fe4000f8e00ff */
[----:B------:R-:W-:Y:S02]  /*17a0*/  UIMAD.WIDE.U32 UR8, UR46, UR15, URZ ;  /* 0x0000000f2e0872a5 */ /* 0x000fe4000f8e00ff */
[----:B---3--:R-:W-:-:S03]  /*17b0*/  UISETP.NE.AND UP0, UPT, UR10, 0x1, UPT ;  /* 0x000000010a00788c */ /* 0x008fc6000bf05270 */
[----:B------:R-:W-:Y:S02]  /*17c0*/  UMOV UR6, UR7 ;  /* 0x0000000700067c82 */ /* 0x000fe40008000000 */
[----:B------:R-:W-:Y:S01]  /*17d0*/  USHF.R.U32.HI UR6, URZ, UR13, UR6 ;  /* 0x0000000dff067299 */ /* 0x000fe20008011606 */
[----:B------:R-:W-:-:S03]  /*17e0*/  UMOV UR5, UR9 ;  /* 0x0000000900057c82 */ /* 0x000fc60008000000 */
[----:B------:R-:W-:Y:S02]  /*17f0*/  USEL UR6, UR45, UR6, !UP0 ;  /* 0x000000062d067287 */ /* 0x000fe4000c000000 */
[----:B------:R-:W-:Y:S02]  /*1800*/  UISETP.NE.AND UP0, UPT, UR14, 0x1, UPT ;  /* 0x000000010e00788c */ /* 0x000fe4000bf05270 */
[----:B----4-:R-:W-:-:S04]  /*1810*/  USHF.R.U32.HI UR5, URZ, UR11, UR5 ;  /* 0x0000000bff057299 */ /* 0x010fc80008011605 */
[----:B------:R-:W-:-:S04]  /*1820*/  USEL UR5, UR46, UR5, !UP0 ;  /* 0x000000052e057287 */ /* 0x000fc8000c000000 */
[----:B------:R-:W-:Y:S02]  /*1830*/  UIADD3 UR7, UPT, UPT, UR6, -UR5, URZ ;  /* 0x8000000506077290 */ /* 0x000fe4000fffe0ff */
[----:B------:R-:W-:Y:S02]  /*1840*/  UIADD3 UR5, UPT, UPT, -UR6, UR5, URZ ;  /* 0x0000000506057290 */ /* 0x000fe4000fffe1ff */
[----:B------:R-:W-:Y:S02]  /*1850*/  UIMAD UR46, UR7, UR14, UR46 ;  /* 0x0000000e072e72a4 */ /* 0x000fe4000f8e022e */
[----:B------:R-:W-:-:S12]  /*1860*/  UIMAD UR45, UR5, UR10, UR45 ;  /* 0x0000000a052d72a4 */ /* 0x000fd8000f8e022d */
.L_x_20:
[----:B------:R-:W-:Y:S01]  /*1870*/  UISETP.NE.AND UP0, UPT, UR20, 0x2, UPT ;  /* 0x000000021400788c */ /* 0x000fe2000bf05270 */
[----:B------:R-:W-:Y:S09]  /*1880*/  BRA.U !UP6, `(.L_x_21) ;  /* 0x000000010e0c7547 */ /* 0x000ff2000b800000 */
[----:B------:R-:W-:Y:S01]  /*1890*/  UCGABAR_WAIT ;  /* 0x0000000000007dc7 */ /* 0x000fe20008000000 */
[----:B------:R-:W-:Y:S01]  /*18a0*/  CCTL.IVALL ;  /* 0x00000000ff00798f */ /* 0x000fe20002000000 */
[----:B------:R-:W-:Y:S05]  /*18b0*/  BRA `(.L_x_22) ;  /* 0x0000000000047947 */ /* 0x000fea0003800000 */
.L_x_21:
[----:B------:R-:W-:Y:S06]  /*18c0*/  BAR.SYNC.DEFER_BLOCKING 0x0 ;  /* 0x0000000000007b1d */ /* 0x000fec0000010000 */
.L_x_22:
[----:B------:R-:W-:Y:S05]  /*18d0*/  BRA.U UP0, `(.L_x_23) ;  /* 0x0000002100447547 */ /* 0x000fea000b800000 */
[----:B------:R-:W2:Y:S01]  /*18e0*/  LDCU UR7, c[0x0][0x38c] ;  /* 0x00007180ff0777ac */ /* 0x000ea20008000800 */
[----:B------:R-:W-:Y:S01]  /*18f0*/  PLOP3.LUT P1, PT, PT, PT, UP3, 0x80, 0x8 ;  /* 0x000000000008781c */ /* 0x000fe20003f2f038 */
[----:B------:R-:W-:Y:S01]  /*1900*/  IMAD.MOV.U32 R12, RZ, RZ, 0x1 ;  /* 0x00000001ff0c7424 */ /* 0x000fe200078e00ff */
[----:B------:R-:W-:Y:S01]  /*1910*/  ISETP.EQ.OR P2, PT, R0, RZ, P3 ;  /* 0x000000ff0000720c */ /* 0x000fe20001f42670 */
[----:B------:R-:W-:Y:S01]  /*1920*/  UISETP.NE.AND UP1, UPT, UR20, URZ, UPT ;  /* 0x000000ff1400728c */ /* 0x000fe2000bf25270 */
[----:B------:R-:W-:Y:S01]  /*1930*/  PLOP3.LUT P1, PT, P1, PT, PT, 0x8, 0x80 ;  /* 0x000000000080781c */ /* 0x000fe20000f2e170 */
[----:B------:R-:W-:Y:S01]  /*1940*/  USEL UR26, URZ, 0x1, UP4 ;  /* 0x00000001ff1a7887 */ /* 0x000fe2000a000000 */
[----:B------:R-:W-:Y:S01]  /*1950*/  CS2R R10, SRZ ;  /* 0x00000000000a7805 */ /* 0x000fe2000001ff00 */
[----:B------:R-:W-:Y:S01]  /*1960*/  IMAD.MOV.U32 R9, RZ, RZ, RZ ;  /* 0x000000ffff097224 */ /* 0x000fe200078e00ff */
[----:B------:R-:W3:Y:S01]  /*1970*/  LDCU UR39, c[0x0][0x370] ;  /* 0x00006e00ff2777ac */ /* 0x000ee20008000800 */
[----:B------:R-:W-:Y:S01]  /*1980*/  IMAD.MOV.U32 R8, RZ, RZ, 0x1 ;  /* 0x00000001ff087424 */ /* 0x000fe200078e00ff */
[----:B------:R-:W4:Y:S01]  /*1990*/  LDCU.64 UR28, c[0x0][0x348] ;  /* 0x00006900ff1c77ac */ /* 0x000f220008000a00 */
[----:B------:R-:W-:-:S02]  /*19a0*/  USHF.R.U32.HI UR44, URZ, 0x5, UR4 ;  /* 0x00000005ff2c7899 */ /* 0x000fc40008011604 */
[----:B--2---:R-:W-:Y:S02]  /*19b0*/  UIADD3 UR6, UPT, UPT, UR7, 0x1f, URZ ;  /* 0x0000001f07067890 */ /* 0x004fe4000fffe0ff */
[----:B------:R-:W-:Y:S02]  /*19c0*/  UIADD3 UR48, UPT, UPT, UR7, 0x3e, URZ ;  /* 0x0000003e07307890 */ /* 0x000fe4000fffe0ff */
[----:B------:R-:W-:Y:S01]  /*19d0*/  USHF.R.S32.HI UR5, URZ, 0x1f, UR6 ;  /* 0x0000001fff057899 */ /* 0x000fe20008011406 */
[----:B------:R-:W2:Y:S03]  /*19e0*/  LDCU UR38, c[0x0][0x374] ;  /* 0x00006e80ff2677ac */ /* 0x000ea60008000800 */
[----:B------:R-:W-:Y:S02]  /*19f0*/  ULEA.HI UR5, UR5, UR6, URZ, 0x5 ;  /* 0x0000000605057291 */ /* 0x000fe4000f8f28ff */
[----:B------:R-:W-:-:S02]  /*1a00*/  USEL UR26, UR26, 0x2, UP1 ;  /* 0x000000021a1a7887 */ /* 0x000fc40008800000 */
[----:B------:R-:W-:Y:S02]  /*1a10*/  USHF.R.S32.HI UR41, URZ, 0x5, UR5 ;  /* 0x00000005ff297899 */ /* 0x000fe40008011405 */
[----:B------:R-:W-:Y:S02]  /*1a20*/  UIADD3 UR5, UPT, UPT, UR7, -0x1, URZ ;  /* 0xffffffff07057890 */ /* 0x000fe4000fffe0ff */
[----:B------:R-:W-:Y:S02]  /*1a30*/  UISETP.LT.U32.AND UP0, UPT, UR41, 0x1d, UPT ;  /* 0x0000001d2900788c */ /* 0x000fe4000bf01070 */
[----:B------:R-:W-:Y:S02]  /*1a40*/  UISETP.GE.U32.AND UP2, UPT, UR5, -0x3f, UPT ;  /* 0xffffffc10500788c */ /* 0x000fe4000bf46070 */
[----:B------:R-:W-:Y:S01]  /*1a50*/  USEL UR40, UR41, 0x1d, UP0 ;  /* 0x0000001d29287887 */ /* 0x000fe20008000000 */
[----:B------:R-:W-:-:S03]  /*1a60*/  UMOV UR6, URZ ;  /* 0x000000ff00067c82 */ /* 0x000fc60008000000 */
[----:B------:R-:W-:Y:S02]  /*1a70*/  UIADD3 UR21, UPT, UPT, UR40, -0x1, URZ ;  /* 0xffffffff28157890 */ /* 0x000fe4000fffe0ff */
[----:B------:R-:W-:-:S03]  /*1a80*/  UIADD3 UR43, UPT, UPT, UR41, -UR40, URZ ;  /* 0x80000028292b7290 */ /* 0x000fc6000fffe0ff */
[----:B------:R-:W-:-:S04]  /*1a90*/  @UP2 UIADD3 UR21, UPT, UPT, UR40, URZ, URZ ;  /* 0x000000ff28152290 */ /* 0x000fc8000fffe0ff */
[----:B--234-:R-:W-:-:S12]  /*1aa0*/  UIADD3 UR21, UPT, UPT, UR21, 0x1, URZ ;  /* 0x0000000115157890 */ /* 0x01cfd8000fffe0ff */
.L_x_43:
[----:B------:R-:W-:Y:S01]  /*1ab0*/  UISETP.NE.AND UP0, UPT, UR47, URZ, UPT ;  /* 0x000000ff2f00728c */ /* 0x000fe2000bf05270 */
[----:B------:R-:W2:Y:S08]  /*1ac0*/  S2UR UR47, SR_CgaCtaId ;  /* 0x00000000002f79c3 */ /* 0x000eb00000008800 */
[----:B-1----:R-:W-:Y:S05]  /*1ad0*/  BRA.U UP0, `(.L_x_24) ;  /* 0x0000000100347547 */ /* 0x002fea000b800000 */
[----:B------:R-:W3:Y:S01]  /*1ae0*/  S2R R0, SR_CgaCtaId ;  /* 0x0000000000007919 */ /* 0x000ee20000008800 */
[----:B------:R-:W-:Y:S02]  /*1af0*/  MOV R3, 0x400 ;  /* 0x0000040000037802 */ /* 0x000fe40000000f00 */
[----:B------:R-:W-:Y:S02]  /*1b00*/  SHF.L.U32 R2, R8, 0x1f, RZ ;  /* 0x0000001f08027819 */ /* 0x000fe400000006ff */
[----:B---3--:R-:W-:-:S05]  /*1b10*/  LEA R0, R0, R3, 0x18 ;  /* 0x0000000300007211 */ /* 0x008fca00078ec0ff */
[----:B------:R-:W-:-:S04]  /*1b20*/  IMAD R3, R9, 0x8, R0 ;  /* 0x0000000809037824 */ /* 0x000fc800078e0200 */
[----:B------:R-:W3:Y:S02]  /*1b30*/  SYNCS.PHASECHK.TRANS64.TRYWAIT P0, [R3+URZ+0x260], R2 ;  /* 0x00026002030075a7 */ /* 0x000ee400080011ff */
[----:B---3--:R-:W-:Y:S05]  /*1b40*/  @!P0 BRA `(.L_x_25) ;  /* 0x0000007000e08947 */ /* 0x008fea0003800000 */
.L_x_132:
[----:B------:R-:W-:Y:S01]  /*1b50*/  VIADD R9, R9, 0x1 ;  /* 0x0000000109097836 */ /* 0x000fe20000000000 */
[----:B------:R3:W-:Y:S04]  /*1b60*/  SYNCS.ARRIVE.TRANS64.A1T0 RZ, [R3+URZ+0x250], RZ ;  /* 0x000250ff03ff79a7 */ /* 0x0007e800081000ff */
[----:B------:R-:W-:-:S04]  /*1b70*/  ISETP.NE.AND P0, PT, R9, 0x2, PT ;  /* 0x000000020900780c */ /* 0x000fc80003f05270 */
[----:B------:R-:W-:Y:S02]  /*1b80*/  SEL R9, R9, RZ, P0 ;  /* 0x000000ff09097207 */ /* 0x000fe40000000000 */
[----:B---3--:R-:W-:-:S04]  /*1b90*/  SEL R3, RZ, 0x1, P0 ;  /* 0x00000001ff037807 */ /* 0x008fc80000000000 */
[----:B------:R-:W-:-:S07]  /*1ba0*/  LOP3.LUT R8, R8, R3, RZ, 0x3c, !PT ;  /* 0x0000000308087212 */ /* 0x000fce00078e3cff */
.L_x_24:
[----:B------:R-:W-:Y:S01]  /*1bb0*/  UMOV UR7, 0x400 ;  /* 0x0000040000077882 */ /* 0x000fe20000000000 */
[----:B------:R-:W-:Y:S01]  /*1bc0*/  SHF.L.U32 R0, R12, 0x1f, RZ ;  /* 0x0000001f0c007819 */ /* 0x000fe200000006ff */
[----:B--2---:R-:W-:Y:S02]  /*1bd0*/  ULEA UR7, UR47, UR7, 0x18 ;  /* 0x000000072f077291 */ /* 0x004fe4000f8ec0ff */
[----:B------:R-:W-:Y:S02]  /*1be0*/  UISETP.GE.U32.AND UP0, UPT, UR48, 0x3f, UPT ;  /* 0x0000003f3000788c */ /* 0x000fe4000bf06070 */
[----:B------:R-:W-:Y:S02]  /*1bf0*/  ULEA UR5, UR6, UR7, 0x3 ;  /* 0x0000000706057291 */ /* 0x000fe4000f8e18ff */
[----:B------:R-:W-:Y:S02]  /*1c00*/  USHF.L.U32 UR35, UR45, 0x6, URZ ;  /* 0x000000062d237899 */ /* 0x000fe400080006ff */
[----:B------:R-:W-:Y:S01]  /*1c10*/  UIMAD UR11, UR46, 0xa0, UR44 ;  /* 0x000000a02e0b78a4 */ /* 0x000fe2000f8e022c */
[----:B------:R-:W-:-:S04]  /*1c20*/  UMOV UR14, URZ ;  /* 0x000000ff000e7c82 */ /* 0x000fc80008000000 */
[----:B------:R2:W3:Y:S01]  /*1c30*/  SYNCS.PHASECHK.TRANS64.TRYWAIT P0, [UR5+0xe8], R0 ;  /* 0x0000e800ff0075a7 */ /* 0x0004e20008001105 */
[----:B------:R-:W-:Y:S06]  /*1c40*/  BRA.U !UP0, `(.L_x_26) ;  /* 0x0000000108bc7547 */ /* 0x000fec000b800000 */
[----:B------:R-:W-:Y:S01]  /*1c50*/  UMOV UR13, URZ ;  /* 0x000000ff000d7c82 */ /* 0x000fe20008000000 */
[----:B------:R-:W-:-:S05]  /*1c60*/  UMOV UR5, UR6 ;  /* 0x0000000600057c82 */ /* 0x000fca0008000000 */
.L_x_32:
[----:B---3--:R-:W-:Y:S01]  /*1c70*/  @!P3 MOV R2, 0x1c00 ;  /* 0x00001c000002b802 */ /* 0x008fe20000000f00 */
[----:B------:R-:W-:Y:S01]  /*1c80*/  ULEA UR33, UR5, UR7, 0x3 ;  /* 0x0000000705217291 */ /* 0x000fe2000f8e18ff */
[----:B-1-34-:R-:W-:Y:S11]  /*1c90*/  @P0 BRA `(.L_x_27) ;  /* 0x00000000000c0947 */ /* 0x01aff60003800000 */
[----:B------:R-:W-:Y:S04]  /*1ca0*/  SHF.L.U32 R3, R12, 0x1f, RZ ;  /* 0x0000001f0c037819 */ /* 0x000fe800000006ff */
[----:B------:R-:W3:Y:S02]  /*1cb0*/  SYNCS.PHASECHK.TRANS64.TRYWAIT P0, [UR33+0xe8], R3 ;  /* 0x0000e803ff0075a7 */ /* 0x000ee40008001121 */
[----:B---3--:R-:W-:Y:S05]  /*1cc0*/  @!P0 BRA `(.L_x_28) ;  /* 0x0000007000948947 */ /* 0x008fea0003800000 */
.L_x_27:
[----:B------:R3:W-:Y:S01]  /*1cd0*/  @!P3 SYNCS.ARRIVE.TRANS64 RZ, [UR33], R2 ;  /* 0x00000002ffffb9a7 */ /* 0x0007e20008000021 */
[----:B------:R-:W-:Y:S04]  /*1ce0*/  ULOP3.LUT UR6, UR26, 0x2, URZ, 0xfc, !UPT ;  /* 0x000000021a067892 */ /* 0x000fe8000f8efcff */
[----:B------:R-:W-:Y:S09]  /*1cf0*/  UISETP.NE.AND UP0, UPT, UR6, 0x2, UPT ;  /* 0x000000020600788c */ /* 0x000ff2000bf05270 */
[----:B------:R-:W-:Y:S05]  /*1d00*/  BRA.U UP0, `(.L_x_29) ;  /* 0x0000000100047547 */ /* 0x000fea000b800000 */
[----:B-1----:R-:W-:Y:S05]  /*1d10*/  BPT.TRAP 0x1 ;  /* 0x000000040000795c */ /* 0x002fea0000300000 */
.L_x_29:
[----:B------:R-:W-:Y:S04]  /*1d20*/  BSSY.RECONVERGENT B0, `(.L_x_30) ;  /* 0x0000003000007945 */ /* 0x000fe80003800200 */
[----:B------:R-:W-:Y:S05]  /*1d30*/  @P2 BRA `(.L_x_31) ;  /* 0x0000000000042947 */ /* 0x000fea0003800000 */
[----:B-1----:R-:W-:Y:S05]  /*1d40*/  BPT.TRAP 0x1 ;  /* 0x000000040000795c */ /* 0x002fea0000300000 */
.L_x_31:
[----:B-1----:R-:W-:Y:S05]  /*1d50*/  BSYNC.RECONVERGENT B0 ;  /* 0x0000000000007941 */ /* 0x002fea0003800200 */
.L_x_30:
[----:B------:R-:W-:Y:S02]  /*1d60*/  UIADD3 UR6, UPT, UPT, UR5, 0x1, URZ ;  /* 0x0000000105067890 */ /* 0x000fe4000fffe0ff */
[----:B------:R-:W-:Y:S02]  /*1d70*/  UIADD3 UR16, UP1, UPT, UR28, 0x80, URZ ;  /* 0x000000801c107890 */ /* 0x000fe4000ff3e0ff */
[----:B------:R-:W-:Y:S02]  /*1d80*/  UISETP.NE.AND UP0, UPT, UR6, 0x1d, UPT ;  /* 0x0000001d0600788c */ /* 0x000fe4000bf05270 */
[----:B------:R-:W-:Y:S02]  /*1d90*/  ULEA UR32, UR5, UR7, 0xb ;  /* 0x0000000705207291 */ /* 0x000fe4000f8e58ff */
[----:B------:R-:W-:Y:S02]  /*1da0*/  USEL UR9, URZ, 0x1, UP0 ;  /* 0x00000001ff097887 */ /* 0x000fe40008000000 */
[----:B------:R-:W-:Y:S02]  /*1db0*/  USEL UR6, UR6, URZ, UP0 ;  /* 0x000000ff06067287 */ /* 0x000fe40008000000 */
[----:B------:R-:W-:Y:S02]  /*1dc0*/  USHF.L.U32 UR34, UR13, 0x5, URZ ;  /* 0x000000050d227899 */ /* 0x000fe400080006ff */
[----:B------:R-:W-:Y:S01]  /*1dd0*/  ULEA UR8, UR6, UR7, 0x3 ;  /* 0x0000000706087291 */ /* 0x000fe2000f8e18ff */
[----:B------:R-:W-:Y:S01]  /*1de0*/  LOP3.LUT R12, R12, UR9, RZ, 0x3c, !PT ;  /* 0x000000090c0c7c12 */ /* 0x000fe2000f8e3cff */
[----:B------:R-:W-:Y:S02]  /*1df0*/  UIADD3.X UR17, UPT, UPT, URZ, UR29, URZ, UP1, !UPT ;  /* 0x0000001dff117290 */ /* 0x000fe40008ffe4ff */
[----:B------:R-:W-:Y:S01]  /*1e00*/  UIADD3 UR32, UPT, UPT, UR32, 0x5400, URZ ;  /* 0x0000540020207890 */ /* 0x000fe2000fffe0ff */
[----:B--2---:R-:W-:Y:S01]  /*1e10*/  SHF.L.U32 R0, R12, 0x1f, RZ ;  /* 0x0000001f0c007819 */ /* 0x004fe200000006ff */
[----:B------:R-:W-:Y:S02]  /*1e20*/  UIADD3 UR14, UP0, UPT, UR28, 0x180, URZ ;  /* 0x000001801c0e7890 */ /* 0x000fe4000ff1e0ff */
[----:B------:R-:W-:Y:S01]  /*1e30*/  UIADD3 UR13, UPT, UPT, UR13, 0x1, URZ ;  /* 0x000000010d0d7890 */ /* 0x000fe2000fffe0ff */
[----:B------:R4:W1:Y:S01]  /*1e40*/  SYNCS.PHASECHK.TRANS64.TRYWAIT P0, [UR8+0xe8], R0 ;  /* 0x0000e800ff0075a7 */ /* 0x0008620008001108 */
[----:B------:R-:W-:Y:S01]  /*1e50*/  UIMAD UR8, UR5, 0x1400, UR4 ;  /* 0x00001400050878a4 */ /* 0x000fe2000f8e0204 */
[----:B------:R-:W-:Y:S01]  /*1e60*/  UMOV UR18, 0x0 ;  /* 0x0000000000127882 */ /* 0x000fe20000000000 */
[----:B------:R-:W-:Y:S02]  /*1e70*/  UMOV UR19, 0x10000000 ;  /* 0x1000000000137882 */ /* 0x000fe40000000000 */
[----:B------:R-:W-:Y:S01]  /*1e80*/  UIADD3 UR8, UPT, UPT, UR7, 0x13c00, UR8 ;  /* 0x00013c0007087890 */ /* 0x000fe2000fffe008 */
[----:B------:R-:W-:Y:S01]  /*1e90*/  UTMALDG.3D [UR32], [UR16], desc[UR18] ;  /* 0x00001220100075b4 */ /* 0x000fe20008011000 */
[----:B------:R-:W-:Y:S02]  /*1ea0*/  UIADD3.X UR15, UPT, UPT, URZ, UR29, URZ, UP0, !UPT ;  /* 0x0000001dff0f7290 */ /* 0x000fe400087fe4ff */
[----:B------:R-:W-:Y:S01]  /*1eb0*/  UISETP.NE.AND UP0, UPT, UR13, UR21, UPT ;  /* 0x000000150d00728c */ /* 0x000fe2000bf05270 */
[----:B------:R-:W-:Y:S01]  /*1ec0*/  UMOV UR5, 0x30000 ;  /* 0x0003000000057882 */ /* 0x000fe20000000000 */
[----:B------:R-:W-:Y:S01]  /*1ed0*/  UMOV UR12, UR36 ;  /* 0x00000024000c7c82 */ /* 0x000fe20008000000 */
[----:B------:R-:W-:Y:S01]  /*1ee0*/  UMOV UR9, UR33 ;  /* 0x0000002100097c82 */ /* 0x000fe20008000000 */
[----:B------:R-:W-:Y:S03]  /*1ef0*/  UMOV UR10, UR34 ;  /* 0x00000022000a7c82 */ /* 0x000fe60008000000 */
[----:B------:R2:W-:Y:S02]  /*1f00*/  UTMALDG.3D.MULTICAST [UR8], [UR14], UR5, desc[UR18] ;  /* 0x000012080e0073b4 */ /* 0x0005e40008011805 */
[----:B--2---:R-:W-:Y:S01]  /*1f10*/  UMOV UR14, UR21 ;  /* 0x00000015000e7c82 */ /* 0x004fe20008000000 */
[----:B------:R-:W-:Y:S01]  /*1f20*/  UMOV UR5, UR6 ;  /* 0x0000000600057c82 */ /* 0x000fe20008000000 */
[----:B------:R-:W-:Y:S05]  /*1f30*/  BRA.U UP0, `(.L_x_32) ;  /* 0xfffffffd004c7547 */ /* 0x000fea000b83ffff */
.L_x_26:
[----:B------:R-:W-:Y:S01]  /*1f40*/  ULEA UR5, UR6, UR7, 0x3 ;  /* 0x0000000706057291 */ /* 0x000fe2000f8e18ff */
[----:B--2-4-:R-:W-:Y:S01]  /*1f50*/  SHF.L.U32 R0, R12, 0x1f, RZ ;  /* 0x0000001f0c007819 */ /* 0x014fe200000006ff */
[----:B------:R-:W-:Y:S01]  /*1f60*/  @!P1 SYNCS.ARRIVE.TRANS64.A1T0 RZ, [UR7+0x1e8], RZ ;  /* 0x0001e8ffffff99a7 */ /* 0x000fe20008100007 */
[----:B------:R-:W-:-:S06]  /*1f70*/  UISETP.GT.AND UP0, UPT, UR41, UR40, UPT ;  /* 0x000000282900728c */ /* 0x000fcc000bf04270 */
[----:B-1-3--:R1:W2:Y:S03]  /*1f80*/  SYNCS.PHASECHK.TRANS64.TRYWAIT P0, [UR5+0xe8], R0 ;  /* 0x0000e800ff0075a7 */ /* 0x00a2a60008001105 */
[----:B------:R-:W-:Y:S05]  /*1f90*/  BRA.U !UP0, `(.L_x_33) ;  /* 0x0000000108c07547 */ /* 0x000fea000b800000 */
[----:B------:R-:W-:Y:S01]  /*1fa0*/  UIADD3 UR13, UPT, UPT, UR43, UR14, URZ ;  /* 0x0000000e2b0d7290 */ /* 0x000fe2000fffe0ff */
[----:B------:R-:W-:-:S11]  /*1fb0*/  UMOV UR5, UR6 ;  /* 0x0000000600057c82 */ /* 0x000fd60008000000 */
.L_x_39:
[----:B--2---:R-:W-:Y:S01]  /*1fc0*/  @!P3 MOV R2, 0x1c00 ;  /* 0x00001c000002b802 */ /* 0x004fe20000000f00 */
[----:B------:R-:W-:Y:S01]  /*1fd0*/  ULEA UR17, UR5, UR7, 0x3 ;  /* 0x0000000705117291 */ /* 0x000fe2000f8e18ff */
[----:B--234-:R-:W-:Y:S11]  /*1fe0*/  @P0 BRA `(.L_x_34) ;  /* 0x00000000000c0947 */ /* 0x01cff60003800000 */
[----:B------:R-:W-:Y:S04]  /*1ff0*/  SHF.L.U32 R3, R12, 0x1f, RZ ;  /* 0x0000001f0c037819 */ /* 0x000fe800000006ff */
[----:B------:R-:W2:Y:S02]  /*2000*/  SYNCS.PHASECHK.TRANS64.TRYWAIT P0, [UR17+0xe8], R3 ;  /* 0x0000e803ff0075a7 */ /* 0x000ea40008001111 */
[----:B--2---:R-:W-:Y:S05]  /*2010*/  @!P0 BRA `(.L_x_35) ;  /* 0x0000006c00d88947 */ /* 0x004fea0003800000 */
.L_x_34:
[----:B------:R2:W-:Y:S01]  /*2020*/  @!P3 SYNCS.ARRIVE.TRANS64 RZ, [UR17], R2 ;  /* 0x00000002ffffb9a7 */ /* 0x0005e20008000011 */
[----:B------:R-:W-:Y:S04]  /*2030*/  ULOP3.LUT UR6, UR26, 0x2, URZ, 0xfc, !UPT ;  /* 0x000000021a067892 */ /* 0x000fe8000f8efcff */
[----:B------:R-:W-:Y:S09]  /*2040*/  UISETP.NE.AND UP0, UPT, UR6, 0x2, UPT ;  /* 0x000000020600788c */ /* 0x000ff2000bf05270 */
[----:B------:R-:W-:Y:S05]  /*2050*/  BRA.U UP0, `(.L_x_36) ;  /* 0x0000000100047547 */ /* 0x000fea000b800000 */
[----:B------:R-:W-:Y:S05]  /*2060*/  BPT.TRAP 0x1 ;  /* 0x000000040000795c */ /* 0x000fea0000300000 */
.L_x_36:
[----:B------:R-:W-:Y:S04]  /*2070*/  BSSY.RECONVERGENT B0, `(.L_x_37) ;  /* 0x0000003000007945 */ /* 0x000fe80003800200 */
[----:B------:R-:W-:Y:S05]  /*2080*/  @P2 BRA `(.L_x_38) ;  /* 0x0000000000042947 */ /* 0x000fea0003800000 */
[----:B------:R-:W-:Y:S05]  /*2090*/  BPT.TRAP 0x1 ;  /* 0x000000040000795c */ /* 0x000fea0000300000 */
.L_x_38:
[----:B------:R-:W-:Y:S05]  /*20a0*/  BSYNC.RECONVERGENT B0 ;  /* 0x0000000000007941 */ /* 0x000fea0003800200 */
.L_x_37:
[----:B------:R-:W-:Y:S02]  /*20b0*/  UIADD3 UR6, UPT, UPT, UR5, 0x1, URZ ;  /* 0x0000000105067890 */ /* 0x000fe4000fffe0ff */
[----:B------:R-:W-:Y:S02]  /*20c0*/  ULEA UR16, UR5, UR7, 0xb ;  /* 0x0000000705107291 */ /* 0x000fe4000f8e58ff */
[----:B------:R-:W-:Y:S02]  /*20d0*/  UISETP.NE.AND UP0, UPT, UR6, 0x1d, UPT ;  /* 0x0000001d0600788c */ /* 0x000fe4000bf05270 */
[----:B------:R-:W-:Y:S02]  /*20e0*/  UIADD3 UR24, UP1, UPT, UR28, 0x80, URZ ;  /* 0x000000801c187890 */ /* 0x000fe4000ff3e0ff */
[----:B------:R-:W-:Y:S02]  /*20f0*/  USEL UR9, URZ, 0x1, UP0 ;  /* 0x00000001ff097887 */ /* 0x000fe40008000000 */
[----:B------:R-:W-:Y:S02]  /*2100*/  USEL UR6, UR6, URZ, UP0 ;  /* 0x000000ff06067287 */ /* 0x000fe40008000000 */
[----:B------:R-:W-:Y:S02]  /*2110*/  USHF.L.U32 UR18, UR14, 0x5, URZ ;  /* 0x000000050e127899 */ /* 0x000fe400080006ff */
[----:B------:R-:W-:Y:S01]  /*2120*/  ULEA UR8, UR6, UR7, 0x3 ;  /* 0x0000000706087291 */ /* 0x000fe2000f8e18ff */
[----:B------:R-:W-:Y:S01]  /*2130*/  LOP3.LUT R12, R12, UR9, RZ, 0x3c, !PT ;  /* 0x000000090c0c7c12 */ /* 0x000fe2000f8e3cff */
[----:B------:R-:W-:Y:S02]  /*2140*/  UIADD3 UR16, UPT, UPT, UR16, 0x5400, URZ ;  /* 0x0000540010107890 */ /* 0x000fe4000fffe0ff */
[----:B------:R-:W-:Y:S01]  /*2150*/  UIADD3.X UR25, UPT, UPT, URZ, UR29, URZ, UP1, !UPT ;  /* 0x0000001dff197290 */ /* 0x000fe20008ffe4ff */
[----:B-1----:R-:W-:Y:S01]  /*2160*/  SHF.L.U32 R0, R12, 0x1f, RZ ;  /* 0x0000001f0c007819 */ /* 0x002fe200000006ff */
[----:B------:R-:W-:Y:S02]  /*2170*/  UIADD3 UR22, UP0, UPT, UR28, 0x180, URZ ;  /* 0x000001801c167890 */ /* 0x000fe4000ff1e0ff */
[----:B------:R-:W-:Y:S01]  /*2180*/  UIADD3 UR14, UPT, UPT, UR14, 0x1, URZ ;  /* 0x000000010e0e7890 */ /* 0x000fe2000fffe0ff */
[----:B------:R3:W4:Y:S01]  /*2190*/  SYNCS.PHASECHK.TRANS64.TRYWAIT P0, [UR8+0xe8], R0 ;  /* 0x0000e800ff0075a7 */ /* 0x0007220008001108 */
[----:B------:R-:W-:Y:S01]  /*21a0*/  UIMAD UR8, UR5, 0x1400, UR4 ;  /* 0x00001400050878a4 */ /* 0x000fe2000f8e0204 */
[----:B------:R-:W-:Y:S01]  /*21b0*/  UMOV UR30, 0x0 ;  /* 0x00000000001e7882 */ /* 0x000fe20000000000 */
[----:B------:R-:W-:Y:S01]  /*21c0*/  UMOV UR31, 0x10000000 ;  /* 0x10000000001f7882 */ /* 0x000fe20000000000 */
[----:B------:R-:W-:Y:S01]  /*21d0*/  UMOV UR19, UR35 ;  /* 0x0000002300137c82 */ /* 0x000fe20008000000 */
[----:B------:R-:W-:Y:S01]  /*21e0*/  UMOV UR20, UR36 ;  /* 0x0000002400147c82 */ /* 0x000fe20008000000 */
[----:B------:R-:W-:Y:S01]  /*21f0*/  UIADD3 UR8, UPT, UPT, UR7, 0x13c00, UR8 ;  /* 0x00013c0007087890 */ /* 0x000fe2000fffe008 */
[----:B------:R-:W-:Y:S01]  /*2200*/  UTMALDG.3D [UR16], [UR24], desc[UR30] ;  /* 0x00001e10180075b4 */ /* 0x000fe20008011000 */
[----:B------:R-:W-:Y:S01]  /*2210*/  UIADD3.X UR23, UPT, UPT, URZ, UR29, URZ, UP0, !UPT ;  /* 0x0000001dff177290 */ /* 0x000fe200087fe4ff */
[----:B------:R-:W-:Y:S01]  /*2220*/  UMOV UR5, 0x30000 ;  /* 0x0003000000057882 */ /* 0x000fe20000000000 */
[----:B------:R-:W-:Y:S01]  /*2230*/  UMOV UR12, UR36 ;  /* 0x00000024000c7c82 */ /* 0x000fe20008000000 */
[----:B------:R-:W-:Y:S01]  /*2240*/  UMOV UR9, UR17 ;  /* 0x0000001100097c82 */ /* 0x000fe20008000000 */
[----:B------:R-:W-:Y:S01]  /*2250*/  UMOV UR10, UR18 ;  /* 0x00000012000a7c82 */ /* 0x000fe20008000000 */
[----:B------:R-:W-:Y:S04]  /*2260*/  UISETP.NE.AND UP0, UPT, UR14, UR13, UPT ;  /* 0x0000000d0e00728c */ /* 0x000fe8000bf05270 */
[----:B------:R1:W-:Y:S02]  /*2270*/  UTMALDG.3D.MULTICAST [UR8], [UR22], UR5, desc[UR30] ;  /* 0x00001e08160073b4 */ /* 0x0003e40008011805 */
[----:B-1----:R-:W-:Y:S03]  /*2280*/  UMOV UR5, UR6 ;  /* 0x0000000600057c82 */ /* 0x002fe60008000000 */
[----:B------:R-:W-:Y:S05]  /*2290*/  BRA.U UP0, `(.L_x_39) ;  /* 0xfffffffd00487547 */ /* 0x000fea000b83ffff */
.L_x_33:
[C---:B------:R-:W-:Y:S01]  /*22a0*/  LEA R3, R11.reuse, UR7, 0x3 ;  /* 0x000000070b037c11 */ /* 0x040fe2000f8e18ff */
[----:B------:R-:W-:Y:S01]  /*22b0*/  NOP ;  /* 0x0000000000007918 */ /* 0x000fe20000000000 */
[----:B-1-3--:R-:W-:Y:S02]  /*22c0*/  SHF.L.U32 R0, R10, 0x1f, RZ ;  /* 0x0000001f0a007819 */ /* 0x00afe400000006ff */
[----:B------:R-:W-:Y:S02]  /*22d0*/  LEA R5, R11, UR7, 0x4 ;  /* 0x000000070b057c11 */ /* 0x000fe4000f8e20ff */
[----:B--2-4-:R-:W1:Y:S02]  /*22e0*/  SYNCS.PHASECHK.TRANS64.TRYWAIT P0, [R3+URZ+0x1f0], R0 ;  /* 0x0001f000030075a7 */ /* 0x014e6400080011ff */
[----:B-1----:R-:W-:Y:S05]  /*22f0*/  @!P0 BRA `(.L_x_40) ;  /* 0x0000006c00388947 */ /* 0x002fea0003800000 */
.L_x_135:
[----:B------:R-:W2:Y:S01]  /*2300*/  LDS.128 R4, [R5+0x280] ;  /* 0x0002800005047984 */ /* 0x000ea20000000c00 */
[----:B------:R-:W-:Y:S01]  /*2310*/  UISETP.GE.AND UP0, UPT, UR42, 0x1, UPT ;  /* 0x000000012a00788c */ /* 0x000fe2000bf06270 */
[----:B------:R-:W-:Y:S01]  /*2320*/  @!PT LDS RZ, [RZ] ;  /* 0x00000000fffff984 */ /* 0x000fe20000000800 */
[----:B------:R-:W-:Y:S01]  /*2330*/  @!PT LDS RZ, [RZ] ;  /* 0x00000000fffff984 */ /* 0x000fe20000000800 */
[----:B------:R-:W-:Y:S01]  /*2340*/  @!PT LDS RZ, [RZ] ;  /* 0x00000000fffff984 */ /* 0x000fe20000000800 */
[----:B------:R-:W-:Y:S01]  /*2350*/  @!PT LDS RZ, [RZ] ;  /* 0x00000000fffff984 */ /* 0x000fe20000000800 */
[----:B------:R3:W-:Y:S06]  /*2360*/  MEMBAR.ALL.CTA ;  /* 0x0000000000007992 */ /* 0x0007ec0000008000 */
[----:B---3--:R-:W3:Y:S01]  /*2370*/  FENCE.VIEW.ASYNC.S ;  /* 0x00000000000073c6 */ /* 0x008ee20000000000 */
[----:B--2---:R-:W-:-:S13]  /*2380*/  LOP3.LUT P0, RZ, R6, 0x1, RZ, 0xc0, !PT ;  /* 0x0000000106ff7812 */ /* 0x004fda000780c0ff */
[----:B---3--:R-:W-:Y:S01]  /*2390*/  VOTEU.ANY UP1, P0 ;  /* 0x0000000000ff7886 */ /* 0x008fe20000020100 */
[----:B------:R-:W-:-:S13]  /*23a0*/  PLOP3.LUT P0, PT, PT, PT, UP1, 0x80, 0x8 ;  /* 0x000000000008781c */ /* 0x000fda0003f0f018 */
[----:B-1----:R-:W-:Y:S02]  /*23b0*/  @P0 LOP3.LUT R0, R5, 0xffff, RZ, 0xc0, !PT ;  /* 0x0000ffff05000812 */ /* 0x002fe400078ec0ff */
[----:B------:R-:W-:Y:S02]  /*23c0*/  @P0 MOV R2, R4 ;  /* 0x0000000400020202 */ /* 0x000fe40000000f00 */
[----:B------:R-:W-:Y:S01]  /*23d0*/  @P0 R2UR UR8, R0 ;  /* 0x00000000000802ca */ /* 0x000fe200000e0000 */
[----:B------:R-:W-:Y:S01]  /*23e0*/  VIADD R0, R3, 0x200 ;  /* 0x0000020003007836 */ /* 0x000fe20000000000 */
[----:B------:R-:W-:Y:S02]  /*23f0*/  @P0 SHF.R.U32.HI R4, RZ, 0x10, R5 ;  /* 0x00000010ff040819 */ /* 0x000fe40000011605 */
[----:B------:R-:W-:Y:S02]  /*2400*/  @P0 R2UR UR9, R2 ;  /* 0x00000000020902ca */ /* 0x000fe400000e0000 */
[----:B------:R-:W-:-:S02]  /*2410*/  PRMT R0, RZ, 0x654, R0 ;  /* 0x00000654ff007816 */ /* 0x000fc40000000000 */
[----:B------:R-:W-:Y:S02]  /*2420*/  @P0 R2UR UR5, R4 ;  /* 0x00000000040502ca */ /* 0x000fe400000e0000 */
[----:B------:R1:W-:Y:S03]  /*2430*/  SYNCS.ARRIVE.TRANS64.RED.A1T0 RZ, [R0+URZ], RZ ;  /* 0x000000ff00ff79a7 */ /* 0x0003e600081004ff */
[----:B------:R-:W-:-:S04]  /*2440*/  @UP1 UMOV UR27, UR8 ;  /* 0x00000008001b1c82 */ /* 0x000fc80008000000 */
[----:B------:R-:W-:-:S04]  /*2450*/  @UP1 UMOV UR37, UR9 ;  /* 0x0000000900251c82 */ /* 0x000fc80008000000 */
[----:B------:R-:W-:Y:S01]  /*2460*/  @UP1 UMOV UR36, UR5 ;  /* 0x0000000500241c82 */ /* 0x000fe20008000000 */
[----:B------:R-:W-:Y:S05]  /*2470*/  BRA.U !UP0, `(.L_x_41) ;  /* 0x0000000108d47547 */ /* 0x000fea000b800000 */
[----:B------:R-:W2:Y:S01]  /*2480*/  LDCU.128 UR12, c[0x0][0xb10] ;  /* 0x00016200ff0c77ac */ /* 0x000ea20008000c00 */
[----:B------:R-:W3:Y:S01]  /*2490*/  LDCU UR24, c[0x0][0xb20] ;  /* 0x00016400ff1877ac */ /* 0x000ee20008000800 */
[----:B------:R-:W4:Y:S01]  /*24a0*/  LDCU UR20, c[0x0][0xb0c] ;  /* 0x00016180ff1477ac */ /* 0x000f220008000800 */
[----:B------:R-:W1:Y:S01]  /*24b0*/  LDCU.64 UR10, c[0x0][0xb28] ;  /* 0x00016500ff0a77ac */ /* 0x000e620008000a00 */
[----:B------:R-:W-:Y:S02]  /*24c0*/  UISETP.NE.AND UP3, UPT, UR42, 0x1, UPT ;  /* 0x000000012a00788c */ /* 0x000fe4000bf65270 */
[----:B--2---:R-:W-:Y:S02]  /*24d0*/  UIMAD.WIDE.U32 UR16, UR38, UR15, URZ ;  /* 0x0000000f261072a5 */ /* 0x004fe4000f8e00ff */
[----:B------:R-:W-:Y:S02]  /*24e0*/  UIMAD.WIDE.U32 UR8, UR39, UR12, URZ ;  /* 0x0000000c270872a5 */ /* 0x000fe4000f8e00ff */
[----:B------:R-:W-:-:S02]  /*24f0*/  UISETP.NE.AND UP0, UPT, UR14, 0x1, UPT ;  /* 0x000000010e00788c */ /* 0x000fc4000bf05270 */
[----:B------:R-:W-:Y:S01]  /*2500*/  UIMAD.WIDE.U32 UR22, UR27, UR15, URZ ;  /* 0x0000000f1b1672a5 */ /* 0x000fe2000f8e00ff */
[----:B------:R-:W-:Y:S02]  /*2510*/  UMOV UR16, UR17 ;  /* 0x0000001100107c82 */ /* 0x000fe40008000000 */
[----:B------:R-:W-:Y:S01]  /*2520*/  UMOV UR8, UR9 ;  /* 0x0000000900087c82 */ /* 0x000fe20008000000 */
[----:B---3--:R-:W-:Y:S02]  /*2530*/  USHF.R.U32.HI UR16, URZ, UR24, UR16 ;  /* 0x00000018ff107299 */ /* 0x008fe40008011610 */
[----:B------:R-:W-:Y:S02]  /*2540*/  USHF.R.U32.HI UR9, URZ, UR13, UR8 ;  /* 0x0000000dff097299 */ /* 0x000fe40008011608 */
[----:B----4-:R-:W-:Y:S02]  /*2550*/  UISETP.NE.AND UP2, UPT, UR20, 0x1, UPT ;  /* 0x000000011400788c */ /* 0x010fe4000bf45270 */
[----:B------:R-:W-:-:S02]  /*2560*/  USEL UR8, UR38, UR16, !UP0 ;  /* 0x0000001026087287 */ /* 0x000fc4000c000000 */
[----:B------:R-:W-:Y:S02]  /*2570*/  USEL UR9, UR39, UR9, !UP2 ;  /* 0x0000000927097287 */ /* 0x000fe4000d000000 */
[----:B-1----:R-:W-:Y:S01]  /*2580*/  UIMAD.WIDE.U32 UR16, UR8, UR10, URZ ;  /* 0x0000000a081072a5 */ /* 0x002fe2000f8e00ff */
[----:B------:R-:W-:Y:S01]  /*2590*/  UMOV UR5, UR23 ;  /* 0x0000001700057c82 */ /* 0x000fe20008000000 */
[----:B------:R-:W-:Y:S02]  /*25a0*/  UIMAD.WIDE.U32 UR18, UR37, UR12, URZ ;  /* 0x0000000c251272a5 */ /* 0x000fe4000f8e00ff */
[----:B------:R-:W-:-:S03]  /*25b0*/  UIMAD.WIDE.U32 UR22, UR9, UR10, URZ ;  /* 0x0000000a091672a5 */ /* 0x000fc6000f8e00ff */
[----:B------:R-:W-:Y:S01]  /*25c0*/  UMOV UR16, UR17 ;  /* 0x0000001100107c82 */ /* 0x000fe20008000000 */
[----:B------:R-:W-:Y:S02]  /*25d0*/  USHF.R.U32.HI UR5, URZ, UR24, UR5 ;  /* 0x00000018ff057299 */ /* 0x000fe40008011605 */
[----:B------:R-:W-:Y:S01]  /*25e0*/  @UP3 USHF.R.U32.HI UR8, URZ, UR11, UR16 ;  /* 0x0000000bff083299 */ /* 0x000fe20008011610 */
[----:B------:R-:W-:Y:S01]  /*25f0*/  UMOV UR18, UR19 ;  /* 0x0000001300127c82 */ /* 0x000fe20008000000 */
[----:B------:R-:W-:Y:S01]  /*2600*/  UMOV UR22, UR23 ;  /* 0x0000001700167c82 */ /* 0x000fe20008000000 */
[----:B------:R-:W-:Y:S02]  /*2610*/  USHF.R.U32.HI UR13, URZ, UR13, UR18 ;  /* 0x0000000dff0d7299 */ /* 0x000fe40008011612 */
[----:B------:R-:W-:Y:S02]  /*2620*/  USEL UR5, UR27, UR5, !UP0 ;  /* 0x000000051b057287 */ /* 0x000fe4000c000000 */
[----:B------:R-:W-:-:S02]  /*2630*/  @UP3 USHF.R.U32.HI UR9, URZ, UR11, UR22 ;  /* 0x0000000bff093299 */ /* 0x000fc40008011616 */
[----:B------:R-:W-:Y:S02]  /*2640*/  UIMAD UR12, UR42, UR8, URZ ;  /* 0x000000082a0c72a4 */ /* 0x000fe4000f8e02ff */
[----:B------:R-:W-:Y:S02]  /*2650*/  USEL UR8, UR37, UR13, !UP2 ;  /* 0x0000000d25087287 */ /* 0x000fe4000d000000 */
[----:B------:R-:W-:Y:S02]  /*2660*/  UIMAD UR15, UR42, UR9, URZ ;  /* 0x000000092a0f72a4 */ /* 0x000fe4000f8e02ff */
[----:B------:R-:W-:Y:S02]  /*2670*/  UISETP.GE.AND UP0, UPT, UR5, UR12, UPT ;  /* 0x0000000c0500728c */ /* 0x000fe4000bf06270 */
[----:B------:R-:W-:Y:S02]  /*2680*/  UIMAD.WIDE.U32 UR12, UR5, UR10, URZ ;  /* 0x0000000a050c72a5 */ /* 0x000fe4000f8e00ff */
[----:B------:R-:W-:-:S02]  /*2690*/  UISETP.GE.OR UP0, UPT, UR8, UR15, UP0 ;  /* 0x0000000f0800728c */ /* 0x000fc40008706670 */
[----:B------:R-:W-:Y:S02]  /*26a0*/  UIMAD.WIDE.U32 UR16, UR8, UR10, URZ ;  /* 0x0000000a081072a5 */ /* 0x000fe4000f8e00ff */
[----:B------:R-:W-:Y:S01]  /*26b0*/  UIADD3 UR15, UPT, UPT, -UR8, URZ, URZ ;  /* 0x000000ff080f7290 */ /* 0x000fe2000fffe1ff */
[----:B------:R-:W-:Y:S01]  /*26c0*/  UMOV UR12, UR13 ;  /* 0x0000000d000c7c82 */ /* 0x000fe20008000000 */
[----:B------:R-:W-:Y:S02]  /*26d0*/  UIADD3 UR13, UPT, UPT, -UR5, URZ, URZ ;  /* 0x000000ff050d7290 */ /* 0x000fe4000fffe1ff */
[----:B------:R-:W-:-:S03]  /*26e0*/  USHF.R.U32.HI UR12, URZ, UR11, UR12 ;  /* 0x0000000bff0c7299 */ /* 0x000fc6000801160c */
[----:B------:R-:W-:Y:S01]  /*26f0*/  @!UP0 UMOV UR10, UR17 ;  /* 0x00000011000a8c82 */ /* 0x000fe20008000000 */
[----:B------:R-:W-:Y:S02]  /*2700*/  UIMAD UR13, UR14, UR13, UR27 ;  /* 0x0000000d0e0d72a4 */ /* 0x000fe4000f8e021b */
[----:B------:R-:W-:Y:S02]  /*2710*/  USEL UR12, UR5, UR12, !UP3 ;  /* 0x0000000c050c7287 */ /* 0x000fe4000d800000 */
[----:B------:R-:W-:Y:S02]  /*2720*/  @!UP0 USHF.R.U32.HI UR10, URZ, UR11, UR10 ;  /* 0x0000000bff0a8299 */ /* 0x000fe4000801160a */
[----:B------:R-:W-:Y:S02]  /*2730*/  UIADD3 UR11, UPT, UPT, -UR12, URZ, URZ ;  /* 0x000000ff0c0b7290 */ /* 0x000fe4000fffe1ff */
[----:B------:R-:W-:Y:S02]  /*2740*/  @!UP0 USEL UR10, UR8, UR10, !UP3 ;  /* 0x0000000a080a8287 */ /* 0x000fe4000d800000 */
[----:B------:R-:W-:-:S02]  /*2750*/  UIMAD UR11, UR42, UR11, UR5 ;  /* 0x0000000b2a0b72a4 */ /* 0x000fc4000f8e0205 */
[----:B------:R-:W-:Y:S02]  /*2760*/  @!UP0 UIADD3 UR12, UPT, UPT, UR12, -UR10, URZ ;  /* 0x8000000a0c0c8290 */ /* 0x000fe4000fffe0ff */
[----:B------:R-:W-:Y:S02]  /*2770*/  @!UP0 UIMAD UR10, UR11, UR9, UR10 ;  /* 0x000000090b0a82a4 */ /* 0x000fe4000f8e020a */
[----:B------:R-:W-:Y:S02]  /*2780*/  @!UP0 UIMAD UR5, UR42, UR12, UR8 ;  /* 0x0000000c2a0582a4 */ /* 0x000fe4000f8e0208 */
[----:B------:R-:W-:Y:S02]  /*2790*/  UIMAD UR9, UR20, UR15, UR37 ;  /* 0x0000000f140972a4 */ /* 0x000fe4000f8e0225 */
[----:B------:R-:W-:Y:S01]  /*27a0*/  UIMAD UR27, UR5, UR14, UR13 ;  /* 0x0000000e051b72a4 */ /* 0x000fe2000f8e020d */
[----:B------:R-:W-:Y:S02]  /*27b0*/  @!UP0 UMOV UR8, UR10 ;  /* 0x0000000a00088c82 */ /* 0x000fe40008000000 */
[----:B------:R-:W-:-:S12]  /*27c0*/  UIMAD UR37, UR8, UR20, UR9 ;  /* 0x00000014082572a4 */ /* 0x000fd8000f8e0209 */
.L_x_41:
[----:B------:R-:W2:Y:S02]  /*27d0*/  LDCU UR5, c[0x0][0xb30] ;  /* 0x00016600ff0577ac */ /* 0x000ea40008000800 */
[----:B--2---:R-:W-:-:S09]  /*27e0*/  UISETP.NE.AND UP0, UPT, UR5, 0x1, UPT ;  /* 0x000000010500788c */ /* 0x004fd2000bf05270 */
[----:B------:R-:W-:Y:S05]  /*27f0*/  BRA.U UP0, `(.L_x_42) ;  /* 0x0000000100447547 */ /* 0x000fea000b800000 */
[----:B------:R-:W2:Y:S01]  /*2800*/  LDCU.128 UR12, c[0x0][0xb10] ;  /* 0x00016200ff0c77ac */ /* 0x000ea20008000c00 */
[----:B------:R-:W3:Y:S01]  /*2810*/  LDCU UR16, c[0x0][0xb0c] ;  /* 0x00016180ff1077ac */ /* 0x000ee20008000800 */
[----:B------:R-:W4:Y:S01]  /*2820*/  LDCU UR17, c[0x0][0xb20] ;  /* 0x00016400ff1177ac */ /* 0x000f220008000800 */
[----:B--2---:R-:W-:Y:S02]  /*2830*/  UIMAD.WIDE.U32 UR10, UR37, UR12, URZ ;  /* 0x0000000c250a72a5 */ /* 0x004fe4000f8e00ff */
[----:B------:R-:W-:Y:S02]  /*2840*/  UIMAD.WIDE.U32 UR8, UR27, UR15, URZ ;  /* 0x0000000f1b0872a5 */ /* 0x000fe4000f8e00ff */
[----:B---3--:R-:W-:Y:S02]  /*2850*/  UISETP.NE.AND UP2, UPT, UR16, 0x1, UPT ;  /* 0x000000011000788c */ /* 0x008fe4000bf45270 */
[----:B------:R-:W-:Y:S01]  /*2860*/  UISETP.NE.AND UP0, UPT, UR14, 0x1, UPT ;  /* 0x000000010e00788c */ /* 0x000fe2000bf05270 */
[----:B------:R-:W-:-:S02]  /*2870*/  UMOV UR10, UR11 ;  /* 0x0000000b000a7c82 */ /* 0x000fc40008000000 */
[----:B------:R-:W-:Y:S01]  /*2880*/  UMOV UR5, UR9 ;  /* 0x0000000900057c82 */ /* 0x000fe20008000000 */
[----:B------:R-:W-:Y:S02]  /*2890*/  USHF.R.U32.HI UR13, URZ, UR13, UR10 ;  /* 0x0000000dff0d7299 */ /* 0x000fe4000801160a */
[----:B----4-:R-:W-:Y:S02]  /*28a0*/  USHF.R.U32.HI UR5, URZ, UR17, UR5 ;  /* 0x00000011ff057299 */ /* 0x010fe40008011605 */
[----:B------:R-:W-:Y:S02]  /*28b0*/  USEL UR8, UR37, UR13, !UP2 ;  /* 0x0000000d25087287 */ /* 0x000fe4000d000000 */
[----:B------:R-:W-:-:S04]  /*28c0*/  USEL UR5, UR27, UR5, !UP0 ;  /* 0x000000051b057287 */ /* 0x000fc8000c000000 */
[----:B------:R-:W-:Y:S02]  /*28d0*/  UIADD3 UR9, UPT, UPT, UR8, -UR5, URZ ;  /* 0x8000000508097290 */ /* 0x000fe4000fffe0ff */
[----:B------:R-:W-:Y:S02]  /*28e0*/  UIADD3 UR5, UPT, UPT, -UR8, UR5, URZ ;  /* 0x0000000508057290 */ /* 0x000fe4000fffe1ff */
[----:B------:R-:W-:Y:S02]  /*28f0*/  UIMAD UR27, UR9, UR14, UR27 ;  /* 0x0000000e091b72a4 */ /* 0x000fe4000f8e021b */
[----:B------:R-:W-:-:S12]  /*2900*/  UIMAD UR37, UR5, UR16, UR37 ;  /* 0x00000010052572a4 */ /* 0x000fd8000f8e0225 */
.L_x_42:
[----:B------:R-:W-:Y:S01]  /*2910*/  VIADD R11, R11, 0x1 ;  /* 0x000000010b0b7836 */ /* 0x000fe20000000000 */
[----:B------:R-:W-:Y:S01]  /*2920*/  PLOP3.LUT P1, PT, PT, PT, PT, 0x80, 0x8 ;  /* 0x000000000008781c */ /* 0x000fe20003f2f070 */
[----:B------:R-:W-:Y:S02]  /*2930*/  UIADD3 UR45, UPT, UPT, UR37, UR60, URZ ;  /* 0x0000003c252d7290 */ /* 0x000fe4000fffe0ff */
[----:B------:R-:W-:Y:S01]  /*2940*/  UIADD3 UR46, UPT, UPT, UR27, UR57, URZ ;  /* 0x000000391b2e7290 */ /* 0x000fe2000fffe0ff */
[----:B------:R-:W-:-:S04]  /*2950*/  ISETP.NE.AND P0, PT, R11, 0x2, PT ;  /* 0x000000020b00780c */ /* 0x000fc80003f05270 */
[----:B------:R-:W-:Y:S02]  /*2960*/  SEL R3, RZ, 0x1, P0 ;  /* 0x00000001ff037807 */ /* 0x000fe40000000000 */
[----:B------:R-:W-:Y:S02]  /*2970*/  SEL R11, R11, RZ, P0 ;  /* 0x000000ff0b0b7207 */ /* 0x000fe40000000000 */
[----:B------:R-:W-:Y:S01]  /*2980*/  LOP3.LUT R10, R10, R3, RZ, 0x3c, !PT ;  /* 0x000000030a0a7212 */ /* 0x000fe200078e3cff */
[----:B------:R-:W-:Y:S06]  /*2990*/  BRA.U UP1, `(.L_x_43) ;  /* 0xfffffff101447547 */ /* 0x000fec000b83ffff */
[----:B------:R-:W-:Y:S01]  /*29a0*/  UIADD3 UR7, UPT, UPT, UR7, 0xe8, URZ ;  /* 0x000000e807077890 */ /* 0x000fe2000fffe0ff */
[----:B------:R-:W-:-:S03]  /*29b0*/  SHF.L.U32 R3, R12, 0x1f, RZ ;  /* 0x0000001f0c037819 */ /* 0x000fc600000006ff */
[----:B------:R-:W-:-:S09]  /*29c0*/  ULEA UR4, UR6, UR7, 0x3 ;  /* 0x0000000706047291 */ /* 0x000fd2000f8e18ff */
[----:B------:R-:W2:Y:S02]  /*29d0*/  SYNCS.PHASECHK.TRANS64.TRYWAIT P0, [UR4], R3 ;  /* 0x00000003ff0075a7 */ /* 0x000ea40008001104 */
[----:B--2---:R-:W-:Y:S05]  /*29e0*/  @!P0 BRA `(.L_x_44) ;  /* 0x0000006400908947 */ /* 0x004fea0003800000 */
.L_x_137:
[----:B------:R-:W-:-:S04]  /*29f0*/  UIADD3 UR4, UPT, UPT, UR6, 0x1, URZ ;  /* 0x0000000106047890 */ /* 0x000fc8000fffe0ff */
[----:B------:R-:W-:-:S04]  /*2a00*/  UISETP.NE.AND UP0, UPT, UR4, 0x1d, UPT ;  /* 0x0000001d0400788c */ /* 0x000fc8000bf05270 */
[----:B------:R-:W-:Y:S02]  /*2a10*/  USEL UR6, URZ, 0x1, UP0 ;  /* 0x00000001ff067887 */ /* 0x000fe40008000000 */
[----:B------:R-:W-:-:S04]  /*2a20*/  USEL UR4, UR4, URZ, UP0 ;  /* 0x000000ff04047287 */ /* 0x000fc80008000000 */
[----:B------:R-:W-:Y:S01]  /*2a30*/  ULEA UR5, UR4, UR7, 0x3 ;  /* 0x0000000704057291 */ /* 0x000fe2000f8e18ff */
[----:B------:R-:W-:-:S04]  /*2a40*/  LOP3.LUT R2, R12, UR6, RZ, 0x3c, !PT ;  /* 0x000000060c027c12 */ /* 0x000fc8000f8e3cff */
[----:B-1----:R-:W-:-:S04]  /*2a50*/  SHF.L.U32 R3, R2, 0x1f, RZ ;  /* 0x0000001f02037819 */ /* 0x002fc800000006ff */
[----:B------:R-:W1:Y:S02]  /*2a60*/  SYNCS.PHASECHK.TRANS64.TRYWAIT P0, [UR5], R3 ;  /* 0x00000003ff0075a7 */ /* 0x000e640008001105 */
[----:B-1----:R-:W-:Y:S05]  /*2a70*/  @!P0 BRA `(.L_x_45) ;  /* 0x0000006400848947 */ /* 0x002fea0003800000 */
.L_x_139:
        /* <DEDUP_REMOVED lines=9> */
.L_x_141:
        /* <DEDUP_REMOVED lines=9> */
.L_x_143:
        /* <DEDUP_REMOVED lines=9> */
.L_x_145:
        /* <DEDUP_REMOVED lines=9> */
.L_x_147:
        /* <DEDUP_REMOVED lines=9> */
.L_x_149:
        /* <DEDUP_REMOVED lines=9> */
.L_x_151:
        /* <DEDUP_REMOVED lines=9> */
.L_x_153:
        /* <DEDUP_REMOVED lines=9> */
.L_x_155:
        /* <DEDUP_REMOVED lines=9> */
.L_x_157:
        /* <DEDUP_REMOVED lines=9> */
.L_x_159:
        /* <DEDUP_REMOVED lines=9> */
.L_x_161:
        /* <DEDUP_REMOVED lines=9> */
.L_x_163:
        /* <DEDUP_REMOVED lines=9> */
.L_x_165:
        /* <DEDUP_REMOVED lines=9> */
.L_x_167:
        /* <DEDUP_REMOVED lines=9> */
.L_x_169:
        /* <DEDUP_REMOVED lines=9> */
.L_x_171:
        /* <DEDUP_REMOVED lines=9> */
.L_x_173:
        /* <DEDUP_REMOVED lines=9> */
.L_x_175:
        /* <DEDUP_REMOVED lines=9> */
.L_x_177:
        /* <DEDUP_REMOVED lines=9> */
.L_x_179:
        /* <DEDUP_REMOVED lines=9> */
.L_x_181:
        /* <DEDUP_REMOVED lines=9> */
.L_x_183:
        /* <DEDUP_REMOVED lines=9> */
.L_x_185:
        /* <DEDUP_REMOVED lines=9> */
.L_x_187:
        /* <DEDUP_REMOVED lines=9> */
.L_x_189:
        /* <DEDUP_REMOVED lines=9> */
.L_x_191:
[----:B------:R-:W-:-:S04]  /*3920*/  UIADD3 UR4, UPT, UPT, UR4, 0x1, URZ ;  /* 0x0000000104047890 */ /* 0x000fc8000fffe0ff */
[----:B------:R-:W-:-:S04]  /*3930*/  UISETP.NE.AND UP0, UPT, UR4, 0x1d, UPT ;  /* 0x0000001d0400788c */ /* 0x000fc8000bf05270 */
[----:B------:R-:W-:Y:S02]  /*3940*/  USEL UR5, URZ, 0x1, UP0 ;  /* 0x00000001ff057887 */ /* 0x000fe40008000000 */
[----:B------:R-:W-:-:S04]  /*3950*/  USEL UR4, UR4, URZ, UP0 ;  /* 0x000000ff04047287 */ /* 0x000fc80008000000 */
[----:B------:R-:W-:Y:S01]  /*3960*/  ULEA UR4, UR4, UR7, 0x3 ;  /* 0x0000000704047291 */ /* 0x000fe2000f8e18ff */
[----:B-1----:R-:W-:-:S04]  /*3970*/  LOP3.LUT R3, R2, UR5, RZ, 0x3c, !PT ;  /* 0x0000000502037c12 */ /* 0x002fc8000f8e3cff */
[----:B------:R-:W-:Y:S01]  /*3980*/  SHF.L.U32 R3, R3, 0x1f, RZ ;  /* 0x0000001f03037819 */ /* 0x000fe200000006ff */
[----:B------:R-:W-:-:S07]  /*3990*/  IMAD.U32 R0, RZ, RZ, UR4 ;  /* 0x00000004ff007e24 */ /* 0x000fce000f8e00ff */
.L_x_72:
[----:B-1----:R1:W2:Y:S02]  /*39a0*/  SYNCS.PHASECHK.TRANS64.TRYWAIT P0, [R0+URZ], R3 ;  /* 0x00000003000075a7 */ /* 0x0022a400080011ff */
[----:B--2---:R-:W-:Y:S05]  /*39b0*/  @!P0 NANOSLEEP.SYNCS 0x989680 ;  /* 0x009896800000895d */ /* 0x004fea0003900000 */
[----:B------:R-:W2:Y:S02]  /*39c0*/  @!P0 SYNCS.PHASECHK.TRANS64 P0, [R0+URZ], R3 ;  /* 0x00000003000085a7 */ /* 0x000ea400080010ff */
[----:B--2---:R-:W-:Y:S05]  /*39d0*/  @P0 EXIT ;  /* 0x000000000000094d */ /* 0x004fea0003800000 */
[----:B------:R-:W-:Y:S05]  /*39e0*/  BRA `(.L_x_72) ;  /* 0xfffffffc00ec7947 */ /* 0x000fea000383ffff */
.L_x_23:
[----:B------:R-:W-:-:S04]  /*39f0*/  UISETP.NE.AND UP0, UPT, UR47, URZ, UPT ;  /* 0x000000ff2f00728c */ /* 0x000fc8000bf05270 */
[----:B------:R-:W-:-:S09]  /*3a00*/  UISETP.NE.OR UP0, UPT, UR20, 0x1, UP0 ;  /* 0x000000011400788c */ /* 0x000fd20008705670 */
[----:B------:R-:W-:Y:S05]  /*3a10*/  BRA.U UP0, `(.L_x_73) ;  /* 0x0000000500487547 */ /* 0x000fea000b800000 */
[----:B------:R-:W-:Y:S01]  /*3a20*/  ISETP.GE.U32.AND P2, PT, R0, 0x2, PT ;  /* 0x000000020000780c */ /* 0x000fe20003f46070 */
[----:B------:R-:W-:Y:S01]  /*3a30*/  IMAD.MOV.U32 R12, RZ, RZ, 0x1 ;  /* 0x00000001ff0c7424 */ /* 0x000fe200078e00ff */
[----:B------:R-:W-:Y:S02]  /*3a40*/  CS2R R10, SRZ ;  /* 0x00000000000a7805 */ /* 0x000fe4000001ff00 */
[----:B------:R-:W-:Y:S01]  /*3a50*/  CS2R R8, SRZ ;  /* 0x0000000000087805 */ /* 0x000fe2000001ff00 */
[----:B------:R-:W-:Y:S01]  /*3a60*/  UMOV UR6, 0x400 ;  /* 0x0000040000067882 */ /* 0x000fe20000000000 */
[----:B------:R-:W-:Y:S01]  /*3a70*/  UMOV UR5, URZ ;  /* 0x000000ff00057c82 */ /* 0x000fe20008000000 */
[----:B------:R-:W-:-:S12]  /*3a80*/  ULEA UR6, UR47, UR6, 0x18 ;  /* 0x000000062f067291 */ /* 0x000fd8000f8ec0ff */
.L_x_77:
[----:B------:R-:W-:Y:S02]  /*3a90*/  LEA R2, R8, UR6, 0x3 ;  /* 0x0000000608027c11 */ /* 0x000fe4000f8e18ff */
[----:B------:R-:W-:-:S03]  /*3aa0*/  SHF.L.U32 R5, R9, 0x1f, RZ ;  /* 0x0000001f09057819 */ /* 0x000fc600000006ff */
[----:B------:R-:W-:Y:S01]  /*3ab0*/  VIADD R4, R2, 0x260 ;  /* 0x0000026002047836 */ /* 0x000fe20000000000 */
[----:B------:R-:W2:Y:S02]  /*3ac0*/  SYNCS.PHASECHK.TRANS64.TRYWAIT P0, [R2+URZ+0x250], R5 ;  /* 0x00025005020075a7 */ /* 0x000ea400080011ff */
[----:B--2---:R-:W-:Y:S05]  /*3ad0*/  @!P0 BRA `(.L_x_74) ;  /* 0x0000005c00f48947 */ /* 0x004fea0003800000 */
.L_x_192:
[----:B------:R-:W-:Y:S01]  /*3ae0*/  ULEA UR4, UR5, UR6, 0x3 ;  /* 0x0000000605047291 */ /* 0x000fe2000f8e18ff */
[----:B------:R-:W-:Y:S02]  /*3af0*/  PRMT R4, RZ, 0x654, R4 ;  /* 0x00000654ff047816 */ /* 0x000fe40000000004 */
[----:B--2---:R-:W-:Y:S01]  /*3b00*/  SHF.L.U32 R5, R12, 0x1f, RZ ;  /* 0x0000001f0c057819 */ /* 0x004fe200000006ff */
[----:B------:R-:W-:Y:S01]  /*3b10*/  UIADD3 UR7, UPT, UPT, UR4, 0x1f0, URZ ;  /* 0x000001f004077890 */ /* 0x000fe2000fffe0ff */
[----:B------:R2:W-:Y:S05]  /*3b20*/  SYNCS.ARRIVE.TRANS64.RED.A1T0 RZ, [R4+URZ], RZ ;  /* 0x000000ff04ff79a7 */ /* 0x0005ea00081004ff */
[----:B------:R-:W-:Y:S01]  /*3b30*/  IMAD.U32 R7, RZ, RZ, UR7 ;  /* 0x00000007ff077e24 */ /* 0x000fe2000f8e00ff */
[----:B------:R-:W3:Y:S04]  /*3b40*/  SYNCS.PHASECHK.TRANS64.TRYWAIT P0, [UR4+0x200], R5 ;  /* 0x00020005ff0075a7 */ /* 0x000ee80008001104 */
[----:B------:R-:W-:Y:S01]  /*3b50*/  PRMT R6, R0, 0x654, R7 ;  /* 0x0000065400067816 */ /* 0x000fe20000000007 */
[----:B--2---:R-:W-:Y:S01]  /*3b60*/  @!P2 IMAD.MOV.U32 R4, RZ, RZ, 0x10 ;  /* 0x00000010ff04a424 */ /* 0x004fe200078e00ff */
[----:B---3--:R-:W-:Y:S06]  /*3b70*/  @!P0 BRA `(.L_x_75) ;  /* 0x0000005c00e08947 */ /* 0x008fec0003800000 */
.L_x_194:
[----:B------:R-:W-:Y:S01]  /*3b80*/  ULEA UR8, UR5, UR6, 0x4 ;  /* 0x0000000605087291 */ /* 0x000fe2000f8e20ff */
[----:B------:R-:W-:Y:S01]  /*3b90*/  SEL R3, R6, R3, !P2 ;  /* 0x0000000306037207 */ /* 0x000fe20005000000 */
[----:B------:R-:W-:Y:S01]  /*3ba0*/  UIADD3 UR9, UPT, UPT, UR4, 0x1f0, URZ ;  /* 0x000001f004097890 */ /* 0x000fe2000fffe0ff */
[----:B--2---:R-:W-:Y:S01]  /*3bb0*/  LEA R2, R11, UR6, 0x3 ;  /* 0x000000060b027c11 */ /* 0x004fe2000f8e18ff */
[----:B------:R-:W-:Y:S01]  /*3bc0*/  UIADD3 UR8, UPT, UPT, UR8, 0x280, URZ ;  /* 0x0000028008087890 */ /* 0x000fe2000fffe0ff */
[----:B------:R-:W-:Y:S01]  /*3bd0*/  SHF.L.U32 R5, R10, 0x1f, RZ ;  /* 0x0000001f0a057819 */ /* 0x000fe200000006ff */
[----:B------:R2:W-:Y:S01]  /*3be0*/  @!P2 SYNCS.ARRIVE.TRANS64.RED RZ, [R3+URZ], R4 ;  /* 0x0000000403ffa9a7 */ /* 0x0005e200080004ff */
[----:B------:R-:W-:Y:S01]  /*3bf0*/  UIADD3 UR4, UPT, UPT, UR5, 0x1, URZ ;  /* 0x0000000105047890 */ /* 0x000fe2000fffe0ff */
[----:B------:R-:W-:-:S03]  /*3c00*/  VIADD R8, R8, 0x1 ;  /* 0x0000000108087836 */ /* 0x000fc60000000000 */
[----:B------:R-:W-:Y:S02]  /*3c10*/  UISETP.NE.AND UP0, UPT, UR4, 0x2, UPT ;  /* 0x000000020400788c */ /* 0x000fe4000bf05270 */
[----:B------:R-:W-:Y:S06]  /*3c20*/  UGETNEXTWORKID.BROADCAST [UR8], [UR9] ;  /* 0x00000000080073ca */ /* 0x000fec0008000100 */
[----:B------:R-:W-:Y:S01]  /*3c30*/  USEL UR7, URZ, 0x1, UP0 ;  /* 0x00000001ff077887 */ /* 0x000fe20008000000 */
[----:B------:R-:W-:Y:S01]  /*3c40*/  ISETP.NE.AND P0, PT, R8, 0x2, PT ;  /* 0x000000020800780c */ /* 0x000fe20003f05270 */
[----:B------:R-:W-:Y:S01]  /*3c50*/  USEL UR5, UR4, URZ, UP0 ;  /* 0x000000ff04057287 */ /* 0x000fe20008000000 */
[----:B------:R-:W3:Y:S03]  /*3c60*/  SYNCS.PHASECHK.TRANS64.TRYWAIT P1, [R2+URZ+0x1f0], R5 ;  /* 0x0001f005020075a7 */ /* 0x000ee600080211ff */
[----:B------:R-:W-:Y:S01]  /*3c70*/  LOP3.LUT R12, R12, UR7, RZ, 0x3c, !PT ;  /* 0x000000070c0c7c12 */ /* 0x000fe2000f8e3cff */
[----:B--23--:R-:W-:Y:S07]  /*3c80*/  @!P1 BRA `(.L_x_76) ;  /* 0x0000005c00b49947 */ /* 0x00cfee0003800000 */
.L_x_195:
[C---:B------:R-:W-:Y:S01]  /*3c90*/  LEA R4, R11.reuse, UR6, 0x4 ;  /* 0x000000060b047c11 */ /* 0x040fe2000f8e20ff */
[----:B--2---:R-:W-:Y:S01]  /*3ca0*/  VIADD R2, R2, 0x200 ;  /* 0x0000020002027836 */ /* 0x004fe20000000000 */
[----:B------:R-:W-:Y:S01]  /*3cb0*/  SEL R8, R8, RZ, P0 ;  /* 0x000000ff08087207 */ /* 0x000fe20000000000 */
[----:B------:R-:W-:-:S03]  /*3cc0*/  VIADD R11, R11, 0x1 ;  /* 0x000000010b0b7836 */ /* 0x000fc60000000000 */
[----:B------:R-:W2:Y:S01]  /*3cd0*/  LDS.128 R4, [R4+0x280] ;  /* 0x0002800004047984 */ /* 0x000ea20000000c00 */
[----:B------:R-:W-:Y:S02]  /*3ce0*/  PRMT R2, RZ, 0x654, R2 ;  /* 0x00000654ff027816 */ /* 0x000fe40000000002 */
[C---:B------:R-:W-:Y:S01]  /*3cf0*/  ISETP.NE.AND P1, PT, R11.reuse, 0x2, PT ;  /* 0x000000020b00780c */ /* 0x040fe20003f25270 */
[----:B------:R-:W-:Y:S01]  /*3d00*/  @!PT LDS RZ, [RZ] ;  /* 0x00000000fffff984 */ /* 0x000fe20000000800 */
[----:B------:R-:W-:Y:S01]  /*3d10*/  @!PT LDS RZ, [RZ] ;  /* 0x00000000fffff984 */ /* 0x000fe20000000800 */
[----:B------:R-:W-:Y:S01]  /*3d20*/  @!PT LDS RZ, [RZ] ;  /* 0x00000000fffff984 */ /* 0x000fe20000000800 */
[----:B------:R-:W-:Y:S01]  /*3d30*/  @!PT LDS RZ, [RZ] ;  /* 0x00000000fffff984 */ /* 0x000fe20000000800 */
[----:B------:R3:W-:Y:S06]  /*3d40*/  MEMBAR.ALL.CTA ;  /* 0x0000000000007992 */ /* 0x0007ec0000008000 */
[----:B---3--:R-:W3:Y:S01]  /*3d50*/  FENCE.VIEW.ASYNC.S ;  /* 0x00000000000073c6 */ /* 0x008ee20000000000 */
[----:B------:R-:W-:Y:S01]  /*3d60*/  SEL R11, R11, RZ, P1 ;  /* 0x000000ff0b0b7207 */ /* 0x000fe20000800000 */
[----:B---3--:R3:W-:Y:S01]  /*3d70*/  SYNCS.ARRIVE.TRANS64.RED.A1T0 RZ, [R2+URZ], RZ ;  /* 0x000000ff02ff79a7 */ /* 0x0087e200081004ff */
[----:B--2---:R-:W-:-:S02]  /*3d80*/  LOP3.LUT P3, RZ, R6, 0x1, RZ, 0xc0, !PT ;  /* 0x0000000106ff7812 */ /* 0x004fc4000786c0ff */
[----:B------:R-:W-:-:S04]  /*3d90*/  SEL R5, RZ, 0x1, P1 ;  /* 0x00000001ff057807 */ /* 0x000fc80000800000 */
[----:B------:R-:W-:Y:S02]  /*3da0*/  LOP3.LUT R10, R10, R5, RZ, 0x3c, !PT ;  /* 0x000000050a0a7212 */ /* 0x000fe400078e3cff */
[----:B---3--:R-:W-:-:S04]  /*3db0*/  SEL R2, RZ, 0x1, P0 ;  /* 0x00000001ff027807 */ /* 0x008fc80000000000 */
[----:B------:R-:W-:Y:S01]  /*3dc0*/  LOP3.LUT R9, R9, R2, RZ, 0x3c, !PT ;  /* 0x0000000209097212 */ /* 0x000fe200078e3cff */
[----:B------:R-:W-:Y:S06]  /*3dd0*/  @P3 BRA `(.L_x_77) ;  /* 0xfffffffc002c3947 */ /* 0x000fec000383ffff */
[----:B------:R-:W-:Y:S01]  /*3de0*/  ULEA UR4, UR5, UR6, 0x3 ;  /* 0x0000000605047291 */ /* 0x000fe2000f8e18ff */
[----:B------:R-:W-:-:S08]  /*3df0*/  SHF.L.U32 R3, R12, 0x1f, RZ ;  /* 0x0000001f0c037819 */ /* 0x000fd000000006ff */
[----:B------:R-:W2:Y:S02]  /*3e00*/  SYNCS.PHASECHK.TRANS64 P0, [UR4+0x200], R3 ;  /* 0x00020003ff0075a7 */ /* 0x000ea40008001004 */
[----:B--2---:R-:W-:Y:S05]  /*3e10*/  @P0 BRA `(.L_x_78) ;  /* 0x0000000000080947 */ /* 0x004fea0003800000 */
[----:B------:R-:W2:Y:S02]  /*3e20*/  SYNCS.PHASECHK.TRANS64.TRYWAIT P0, [UR4+0x200], R3 ;  /* 0x00020003ff0075a7 */ /* 0x000ea40008001104 */
[----:B--2---:R-:W-:Y:S05]  /*3e30*/  @!P0 BRA `(.L_x_79) ;  /* 0x0000005c005c8947 */ /* 0x004fea0003800000 */
.L_x_78:
[----:B------:R-:W-:-:S04]  /*3e40*/  UIADD3 UR7, UPT, UPT, UR5, 0x1, URZ ;  /* 0x0000000105077890 */ /* 0x000fc8000fffe0ff */
[----:B------:R-:W-:-:S04]  /*3e50*/  UISETP.NE.AND UP0, UPT, UR7, 0x2, UPT ;  /* 0x000000020700788c */ /* 0x000fc8000bf05270 */
[----:B------:R-:W-:Y:S02]  /*3e60*/  USEL UR8, URZ, 0x1, UP0 ;  /* 0x00000001ff087887 */ /* 0x000fe40008000000 */
[----:B------:R-:W-:-:S04]  /*3e70*/  USEL UR7, UR7, URZ, UP0 ;  /* 0x000000ff07077287 */ /* 0x000fc80008000000 */
[----:B------:R-:W-:Y:S01]  /*3e80*/  ULEA UR7, UR7, UR6, 0x3 ;  /* 0x0000000607077291 */ /* 0x000fe2000f8e18ff */
[----:B--2---:R-:W-:-:S04]  /*3e90*/  LOP3.LUT R3, R12, UR8, RZ, 0x3c, !PT ;  /* 0x000000080c037c12 */ /* 0x004fc8000f8e3cff */
[----:B------:R-:W-:-:S04]  /*3ea0*/  SHF.L.U32 R0, R3, 0x1f, RZ ;  /* 0x0000001f03007819 */ /* 0x000fc800000006ff */
[----:B------:R-:W2:Y:S02]  /*3eb0*/  SYNCS.PHASECHK.TRANS64 P0, [UR7+0x200], R0 ;  /* 0x00020000ff0075a7 */ /* 0x000ea40008001007 */
[----:B-12---:R-:W-:Y:S05]  /*3ec0*/  @P0 EXIT ;  /* 0x000000000000094d */ /* 0x006fea0003800000 */
[----:B------:R-:W-:Y:S02]  /*3ed0*/  SHF.L.U32 R3, R3, 0x1f, RZ ;  /* 0x0000001f03037819 */ /* 0x000fe400000006ff */
[----:B------:R-:W-:-:S07]  /*3ee0*/  MOV R0, UR7 ;  /* 0x0000000700007c02 */ /* 0x000fce0008000f00 */
.L_x_80:
[----:B-1----:R1:W2:Y:S02]  /*3ef0*/  SYNCS.PHASECHK.TRANS64.TRYWAIT P0, [R0+URZ+0x200], R3 ;  /* 0x00020003000075a7 */ /* 0x0022a400080011ff */
[----:B--2---:R-:W-:Y:S05]  /*3f00*/  @!P0 NANOSLEEP.SYNCS 0x989680 ;  /* 0x009896800000895d */ /* 0x004fea0003900000 */
[----:B------:R-:W2:Y:S02]  /*3f10*/  @!P0 SYNCS.PHASECHK.TRANS64 P0, [R0+URZ+0x200], R3 ;  /* 0x00020003000085a7 */ /* 0x000ea400080010ff */
[----:B--2---:R-:W-:Y:S05]  /*3f20*/  @P0 EXIT ;  /* 0x000000000000094d */ /* 0x004fea0003800000 */
[----:B------:R-:W-:Y:S05]  /*3f30*/  BRA `(.L_x_80) ;  /* 0xfffffffc00ec7947 */ /* 0x000fea000383ffff */
.L_x_73:
[----:B------:R-:W-:Y:S05]  /*3f40*/  BRA.U UP5, `(.L_x_81) ;  /* 0x0000000d057c7547 */ /* 0x000fea000b800000 */
[----:B------:R-:W-:Y:S01]  /*3f50*/  UMOV UR4, 0x40 ;  /* 0x0000004000047882 */ /* 0x000fe20000000000 */
[----:B------:R-:W-:Y:S01]  /*3f60*/  NOP ;  /* 0x0000000000007918 */ /* 0x000fe20000000000 */
[----:B------:R-:W-:Y:S01]  /*3f70*/  ULEA UR5, UR47, UR4, 0x18 ;  /* 0x000000042f057291 */ /* 0x000fe2000f8ec0ff */
[----:B------:R-:W-:Y:S02]  /*3f80*/  UMOV UR6, 0x400 ;  /* 0x0000040000067882 */ /* 0x000fe40000000000 */
[----:B------:R-:W-:-:S06]  /*3f90*/  ULEA UR6, UR47, UR6, 0x18 ;  /* 0x000000062f067291 */ /* 0x000fcc000f8ec0ff */
[----:B------:R-:W2:Y:S02]  /*3fa0*/  LDS.U8 R0, [UR5+0x1c] ;  /* 0x00001c05ff007984 */ /* 0x000ea40008000000 */
[----:B--2---:R-:W-:-:S13]  /*3fb0*/  ISETP.NE.AND P0, PT, R0, RZ, PT ;  /* 0x000000ff0000720c */ /* 0x004fda0003f05270 */
[----:B------:R-:W-:Y:S05]  /*3fc0*/  @P0 BRA `(.L_x_82) ;  /* 0x0000000000580947 */ /* 0x000fea0003800000 */
[----:B------:R-:W-:-:S13]  /*3fd0*/  ELECT P0, URZ, PT ;  /* 0x0000000000ff782f */ /* 0x000fda0003800000 */
[----:B------:R-:W-:Y:S05]  /*3fe0*/  @!P0 BRA `(.L_x_83) ;  /* 0x0000000000608947 */ /* 0x000fea0003800000 */
[----:B------:R-:W-:Y:S01]  /*3ff0*/  UMOV UR4, 0x10 ;  /* 0x0000001000047882 */ /* 0x000fe20000000000 */
[----:B------:R-:W-:Y:S01]  /*4000*/  HFMA2 R0, -RZ, RZ, 0, 5.9604644775390625e-08 ;  /* 0x00000001ff007431 */ /* 0x000fe200000001ff */
[----:B------:R-:W-:-:S03]  /*4010*/  MOV R3, 0xffff ;  /* 0x0000ffff00037802 */ /* 0x000fc60000000f00 */
[----:B------:R-:W-:Y:S04]  /*4020*/  DEPBAR.LE SB2, 0x36 ;  /* 0x0000ad800000791a */ /* 0x000fe80000000000 */
[----:B------:R-:W2:Y:S02]  /*4030*/  UTCATOMSWS.FIND_AND_SET.ALIGN UP0, UR4, UR4 ;  /* 0x00000004000475e3 */ /* 0x000ea40008000800 */
[----:B--2---:R-:W-:Y:S01]  /*4040*/  MOV R4, UR4 ;  /* 0x0000000400047c02 */ /* 0x004fe20008000f00 */
[----:B------:R-:W-:Y:S06]  /*4050*/  BRA.U UP0, `(.L_x_84) ;  /* 0x0000000100187547 */ /* 0x000fec000b800000 */
.L_x_85:
[----:B------:R-:W-:Y:S05]  /*4060*/  NANOSLEEP 0x64 ;  /* 0x000000640000795d */ /* 0x000fea0003800000 */
[----:B------:R-:W-:-:S05]  /*4070*/  UMOV UR4, 0x10 ;  /* 0x0000001000047882 */ /* 0x000fca0000000000 */
[----:B------:R-:W-:Y:S04]  /*4080*/  DEPBAR.LE SB2, 0x36 ;  /* 0x0000ad800000791a */ /* 0x000fe80000000000 */
[----:B------:R-:W2:Y:S02]  /*4090*/  UTCATOMSWS.FIND_AND_SET.ALIGN UP0, UR4, UR4 ;  /* 0x00000004000475e3 */ /* 0x000ea40008000800 */
[----:B--2---:R-:W-:Y:S01]  /*40a0*/  MOV R4, UR4 ;  /* 0x0000000400047c02 */ /* 0x004fe20008000f00 */
[----:B------:R-:W-:Y:S05]  /*40b0*/  BRA.U !UP0, `(.L_x_85) ;  /* 0xfffffffd08e87547 */ /* 0x000fea000b83ffff */
.L_x_84:
[-C--:B------:R-:W-:Y:S02]  /*40c0*/  SHF.L.U32 R3, R3, R4.reuse, RZ ;  /* 0x0000000403037219 */ /* 0x080fe400000006ff */
[----:B------:R-:W-:Y:S01]  /*40d0*/  SHF.L.U32 R0, R0, R4, RZ ;  /* 0x0000000400007219 */ /* 0x000fe200000006ff */
[----:B------:R-:W-:Y:S02]  /*40e0*/  IMAD.SHL.U32 R4, R4, 0x20, RZ ;  /* 0x0000002004047824 */ /* 0x000fe400078e00ff */
[----:B------:R2:W-:Y:S04]  /*40f0*/  ATOMS.OR RZ, [UR5+0x14], R3 ;  /* 0x00001403ffff798c */ /* 0x0005e8000b000005 */
[----:B------:R2:W-:Y:S04]  /*4100*/  ATOMS.OR RZ, [UR5+0x18], R0 ;  /* 0x00001800ffff798c */ /* 0x0005e8000b000005 */
[----:B------:R2:W-:Y:S01]  /*4110*/  STS [UR6+0x2a0], R4 ;  /* 0x0002a004ff007988 */ /* 0x0005e20008000806 */
[----:B------:R-:W-:Y:S05]  /*4120*/  BRA `(.L_x_83) ;  /* 0x0000000000107947 */ /* 0x000fea0003800000 */
.L_x_82:
[----:B------:R-:W-:Y:S02]  /*4130*/  MOV R0, 0xffffffff ;  /* 0xffffffff00007802 */ /* 0x000fe40000000f00 */
[----:B------:R-:W-:-:S03]  /*4140*/  MOV R4, 0x4170 ;  /* 0x0000417000047802 */ /* 0x000fc60000000f00 */
[----:B------:R2:W-:Y:S04]  /*4150*/  STS [UR6+0x2a0], R0 ;  /* 0x0002a000ff007988 */ /* 0x0005e80008000806 */
[----:B-12--5:R-:W-:Y:S05]  /*4160*/  CALL.REL.NOINC `($__internal_1_$__cuda_sm10x_tcgen05_guardrail_trap_phase_invalid_during_alloc) ;  /* 0x0000005c00dc7944 */ /* 0x026fea0003c00000 */
.L_x_83:
[----:B------:R-:W-:Y:S05]  /*4170*/  WARPSYNC.ALL ;  /* 0x0000000000007948 */ /* 0x000fea0003800000 */
[----:B------:R-:W3:Y:S01]  /*4180*/  S2UR UR4, SR_CgaCtaId ;  /* 0x00000000000479c3 */ /* 0x000ee20000008800 */
[----:B------:R-:W-:Y:S01]  /*4190*/  UMOV UR14, 0x400 ;  /* 0x00000400000e7882 */ /* 0x000fe20000000000 */
[----:B------:R-:W-:-:S06]  /*41a0*/  NOP ;  /* 0x0000000000007918 */ /* 0x000fcc0000000000 */
[----:B------:R-:W-:Y:S06]  /*41b0*/  BAR.ARV 0x6, 0xa0 ;  /* 0x0182800000007b1d */ /* 0x000fec0000002000 */
[----:B------:R-:W4:Y:S01]  /*41c0*/  LDCU UR5, c[0x0][0x38c] ;  /* 0x00007180ff0577ac */ /* 0x000f220008000800 */
[----:B------:R-:W-:Y:S01]  /*41d0*/  LOP3.LUT R2, R2, 0xffff, RZ, 0xc0, !PT ;  /* 0x0000ffff02027812 */ /* 0x000fe200078ec0ff */
[----:B------:R-:W-:Y:S01]  /*41e0*/  IMAD.MOV.U32 R11, RZ, RZ, 0x1 ;  /* 0x00000001ff0b7424 */ /* 0x000fe200078e00ff */
[----:B------:R-:W-:Y:S01]  /*41f0*/  CS2R R8, SRZ ;  /* 0x0000000000087805 */ /* 0x000fe2000001ff00 */
[----:B------:R-:W1:Y:S01]  /*4200*/  LDCU UR8, c[0x0][0x38c] ;  /* 0x00007180ff0877ac */ /* 0x000e620008000800 */
[----:B------:R-:W-:Y:S01]  /*4210*/  R2UR UR16, R2 ;  /* 0x00000000021072ca */ /* 0x000fe200000e0000 */
[----:B------:R-:W-:Y:S01]  /*4220*/  IMAD.MOV.U32 R10, RZ, RZ, RZ ;  /* 0x000000ffff0a7224 */ /* 0x000fe200078e00ff */
[----:B------:R-:W-:Y:S01]  /*4230*/  UMOV UR18, URZ ;  /* 0x000000ff00127c82 */ /* 0x000fe20008000000 */
[----:B------:R-:W-:Y:S01]  /*4240*/  UMOV UR11, URZ ;  /* 0x000000ff000b7c82 */ /* 0x000fe20008000000 */
[----:B---3--:R-:W-:Y:S01]  /*4250*/  ULEA UR14, UR4, UR14, 0x18 ;  /* 0x0000000e040e7291 */ /* 0x008fe2000f8ec0ff */
[----:B------:R-:W-:Y:S01]  /*4260*/  UMOV UR20, 0x0 ;  /* 0x0000000000147882 */ /* 0x000fe20000000000 */
[----:B------:R-:W-:-:S02]  /*4270*/  UMOV UR21, 0x42804a0 ;  /* 0x042804a000157882 */ /* 0x000fc40000000000 */
[----:B------:R-:W-:Y:S02]  /*4280*/  UIADD3 UR6, UPT, UPT, UR14, 0x5400, URZ ;  /* 0x000054000e067890 */ /* 0x000fe4000fffe0ff */
[----:B------:R-:W-:Y:S02]  /*4290*/  UIADD3 UR7, UPT, UPT, UR14, 0x13c00, URZ ;  /* 0x00013c000e077890 */ /* 0x000fe4000fffe0ff */
[----:B----4-:R-:W-:Y:S01]  /*42a0*/  UIADD3 UR5, UPT, UPT, UR5, 0x1f, URZ ;  /* 0x0000001f05057890 */ /* 0x010fe2000fffe0ff */
[----:B--2---:R-:W2:Y:S01]  /*42b0*/  LDS R0, [UR14+0x2a0] ;  /* 0x0002a00eff007984 */ /* 0x004ea20008000800 */
[----:B------:R-:W-:Y:S02]  /*42c0*/  USHF.R.U32.HI UR6, URZ, 0x4, UR6 ;  /* 0x00000004ff067899 */ /* 0x000fe40008011606 */
[----:B------:R-:W-:Y:S02]  /*42d0*/  USHF.R.S32.HI UR4, URZ, 0x1f, UR5 ;  /* 0x0000001fff047899 */ /* 0x000fe40008011405 */
[----:B------:R-:W-:-:S02]  /*42e0*/  ULOP3.LUT UR6, UR6, 0x3fff, URZ, 0xc0, !UPT ;  /* 0x00003fff06067892 */ /* 0x000fc4000f8ec0ff */
[----:B------:R-:W-:Y:S02]  /*42f0*/  ULEA.HI UR4, UR4, UR5, URZ, 0x5 ;  /* 0x0000000504047291 */ /* 0x000fe4000f8f28ff */
[----:B------:R-:W-:Y:S02]  /*4300*/  USHF.R.U32.HI UR5, URZ, 0x4, UR7 ;  /* 0x00000004ff057899 */ /* 0x000fe40008011607 */
[----:B------:R-:W-:Y:S02]  /*4310*/  USHF.R.S32.HI UR22, URZ, 0x5, UR4 ;  /* 0x00000005ff167899 */ /* 0x000fe40008011404 */
[----:B------:R-:W-:Y:S02]  /*4320*/  ULOP3.LUT UR4, UR5, 0x3fff, URZ, 0xc0, !UPT ;  /* 0x00003fff05047892 */ /* 0x000fe4000f8ec0ff */
[----:B------:R-:W-:Y:S02]  /*4330*/  UISETP.LT.AND UP0, UPT, UR22, 0x1, UPT ;  /* 0x000000011600788c */ /* 0x000fe4000bf01270 */
[----:B------:R-:W-:-:S02]  /*4340*/  ULOP3.LUT UR17, UR6, 0x10000, URZ, 0xfc, !UPT ;  /* 0x0001000006117892 */ /* 0x000fc4000f8efcff */
[----:B------:R-:W-:Y:S02]  /*4350*/  USEL UR23, UR22, 0x1, !UP0 ;  /* 0x0000000116177887 */ /* 0x000fe4000c000000 */
[----:B------:R-:W-:Y:S02]  /*4360*/  ULOP3.LUT UR4, UR4, 0x10000, URZ, 0xfc, !UPT ;  /* 0x0001000004047892 */ /* 0x000fe4000f8efcff */
[----:B------:R-:W-:Y:S02]  /*4370*/  UIADD3 UR23, UPT, UPT, -UR23, URZ, URZ ;  /* 0x000000ff17177290 */ /* 0x000fe4000fffe1ff */
[----:B-1----:R-:W-:Y:S01]  /*4380*/  UISETP.GE.AND UP4, UPT, UR8, 0x1, UPT ;  /* 0x000000010800788c */ /* 0x002fe2000bf86270 */
[----:B--2---:R-:W-:-:S15]  /*4390*/  R2UR UR24, R0 ;  /* 0x00000000001872ca */ /* 0x004fde00000e0000 */
.L_x_92:
[----:B------:R-:W-:Y:S02]  /*43a0*/  LEA R0, R10, UR14, 0x3 ;  /* 0x0000000e0a007c11 */ /* 0x000fe4000f8e18ff */
[----:B------:R-:W-:Y:S02]  /*43b0*/  SHF.L.U32 R5, R9, 0x1f, RZ ;  /* 0x0000001f09057819 */ /* 0x000fe400000006ff */
[----:B------:R-:W-:Y:S01]  /*43c0*/  PLOP3.LUT P0, PT, PT, PT, UP4, 0x80, 0x8 ;  /* 0x000000000008781c */ /* 0x000fe20003f0f048 */
[----:B------:R-:W-:Y:S01]  /*43d0*/  VIADD R3, R0, 0x200 ;  /* 0x0000020000037836 */ /* 0x000fe20000000000 */
[----:B-1----:R-:W1:Y:S02]  /*43e0*/  SYNCS.PHASECHK.TRANS64.TRYWAIT P1, [R0+URZ+0x1f0], R5 ;  /* 0x0001f005000075a7 */ /* 0x002e6400080211ff */
[----:B-1-3--:R-:W-:Y:S09]  /*43f0*/  @!P1 BRA `(.L_x_86) ;  /* 0x0000005800049947 */ /* 0x00aff20003800000 */
.L_x_197:
[----:B------:R-:W-:Y:S01]  /*4400*/  LEA R4, R10, UR14, 0x4 ;  /* 0x0000000e0a047c11 */ /* 0x000fe2000f8e20ff */
[----:B------:R-:W-:Y:S01]  /*4410*/  @UP4 ULEA UR5, UR11, UR14, 0x3 ;  /* 0x0000000e0b054291 */ /* 0x000fe2000f8e18ff */
[----:B------:R-:W-:Y:S01]  /*4420*/  PLOP3.LUT P2, PT, PT, PT, PT, 0x80, 0x8 ;  /* 0x000000000008781c */ /* 0x000fe20003f4f070 */
[----:B------:R-:W-:Y:S01]  /*4430*/  ULEA UR19, UR18, UR14, 0x3 ;  /* 0x0000000e12137291 */ /* 0x000fe2000f8e18ff */
[----:B------:R-:W-:Y:S02]  /*4440*/  PRMT R3, RZ, 0x654, R3 ;  /* 0x00000654ff037816 */ /* 0x000fe40000000003 */
[----:B-1----:R-:W1:Y:S01]  /*4450*/  LDS.128 R4, [R4+0x280] ;  /* 0x0002800004047984 */ /* 0x002e620000000c00 */
[----:B------:R-:W-:Y:S02]  /*4460*/  @P0 SHF.L.U32 R2, R8, 0x1f, RZ ;  /* 0x0000001f08020819 */ /* 0x000fe400000006ff */
[----:B------:R-:W-:Y:S01]  /*4470*/  SHF.L.U32 R0, R11, 0x1f, RZ ;  /* 0x0000001f0b007819 */ /* 0x000fe200000006ff */
[----:B------:R-:W-:Y:S01]  /*4480*/  @!PT LDS RZ, [RZ] ;  /* 0x00000000fffff984 */ /* 0x000fe20000000800 */
[----:B------:R-:W-:Y:S01]  /*4490*/  @!PT LDS RZ, [RZ] ;  /* 0x00000000fffff984 */ /* 0x000fe20000000800 */
[----:B------:R-:W-:Y:S01]  /*44a0*/  @!PT LDS RZ, [RZ] ;  /* 0x00000000fffff984 */ /* 0x000fe20000000800 */
[----:B------:R-:W-:Y:S01]  /*44b0*/  @!PT LDS RZ, [RZ] ;  /* 0x00000000fffff984 */ /* 0x000fe20000000800 */
[----:B------:R2:W-:Y:S06]  /*44c0*/  MEMBAR.ALL.CTA ;  /* 0x0000000000007992 */ /* 0x0005ec0000008000 */
[----:B--2---:R-:W2:Y:S02]  /*44d0*/  FENCE.VIEW.ASYNC.S ;  /* 0x00000000000073c6 */ /* 0x004ea40000000000 */
[----:B--2---:R2:W-:Y:S01]  /*44e0*/  SYNCS.ARRIVE.TRANS64.RED.A1T0 RZ, [R3+URZ], RZ ;  /* 0x000000ff03ff79a7 */ /* 0x0045e200081004ff */
[----:B------:R2:W3:Y:S01]  /*44f0*/  @P0 SYNCS.PHASECHK.TRANS64.TRYWAIT P2, [UR5], R2 ;  /* 0x00000002ff0005a7 */ /* 0x0004e20008041105 */
[----:B-1----:R-:W-:Y:S01]  /*4500*/  LOP3.LUT P1, RZ, R6, 0x1, RZ, 0xc0, !PT ;  /* 0x0000000106ff7812 */ /* 0x002fe2000782c0ff */
[----:B------:R-:W1:Y:S02]  /*4510*/  SYNCS.PHASECHK.TRANS64.TRYWAIT P0, [UR19+0x230], R0 ;  /* 0x00023000ff0075a7 */ /* 0x000e640008001113 */
[----:B-123--:R-:W-:Y:S10]  /*4520*/  @!P0 BRA `(.L_x_87) ;  /* 0x0000005400cc8947 */ /* 0x00eff40003800000 */
.L_x_199:
[----:B------:R-:W-:Y:S01]  /*4530*/  IADD3 R10, PT, PT, R10, 0x1, RZ ;  /* 0x000000010a0a7810 */ /* 0x000fe20007ffe0ff */
[----:B------:R-:W-:Y:S06]  /*4540*/  BRA.U !UP4, `(.L_x_88) ;  /* 0x000000010c9c7547 */ /* 0x000fec000b800000 */
[----:B------:R-:W-:Y:S02]  /*4550*/  ULEA.HI UR5, UR18, UR18, URZ, 0x1 ;  /* 0x0000001212057291 */ /* 0x000fe4000f8f08ff */
[----:B------:R-:W-:Y:S02]  /*4560*/  UPLOP3.LUT UP2, UPT, UPT, UPT, UPT, 0x40, 0x4 ;  /* 0x000000000004789c */ /* 0x000fe40003f4e870 */
[----:B------:R-:W-:Y:S02]  /*4570*/  USHF.R.U32.HI UR6, URZ, 0x1, UR5 ;  /* 0x00000001ff067899 */ /* 0x000fe40008011605 */
[----:B------:R-:W-:Y:S02]  /*4580*/  ULOP3.LUT UR15, UR5, 0xffe, URZ, 0xc0, !UPT ;  /* 0x00000ffe050f7892 */ /* 0x000fe4000f8ec0ff */
[----:B------:R-:W-:Y:S02]  /*4590*/  UIMAD UR5, UR6, 0xa0, UR24 ;  /* 0x000000a0060578a4 */ /* 0x000fe4000f8e0218 */
[----:B------:R-:W-:Y:S01]  /*45a0*/  UIADD3 UR15, UPT, UPT, -UR15, UR18, URZ ;  /* 0x000000120f0f7290 */ /* 0x000fe2000fffe1ff */
[----:B------:R-:W-:Y:S01]  /*45b0*/  UMOV UR13, UR23 ;  /* 0x00000017000d7c82 */ /* 0x000fe20008000000 */
[----:B------:R-:W-:-:S02]  /*45c0*/  UMOV UR12, UR22 ;  /* 0x00000016000c7c82 */ /* 0x000fc40008000000 */
[----:B------:R-:W-:-:S03]  /*45d0*/  ULEA UR15, UR15, UR5, 0x14 ;  /* 0x000000050f0f7291 */ /* 0x000fc6000f8ea0ff */
[----:B------:R-:W-:-:S09]  /*45e0*/  UMOV UR5, UR11 ;  /* 0x0000000b00057c82 */ /* 0x000fd20008000000 */
.L_x_91:
[----:B------:R-:W-:Y:S02]  /*45f0*/  UIADD3 UR13, UPT, UPT, UR13, 0x1, URZ ;  /* 0x000000010d0d7890 */ /* 0x000fe4000fffe0ff */
[----:B--2---:R-:W-:Y:S02]  /*4600*/  ULEA UR7, UR5, UR14, 0x3 ;  /* 0x0000000e05077291 */ /* 0x004fe4000f8e18ff */
[----:B------:R-:W-:Y:S01]  /*4610*/  UISETP.NE.AND UP3, UPT, UR13, URZ, UPT ;  /* 0x000000ff0d00728c */ /* 0x000fe2000bf65270 */
[----:B---3--:R-:W-:Y:S10]  /*4620*/  @P2 BRA `(.L_x_89) ;  /* 0x00000000000c2947 */ /* 0x008ff40003800000 */
[----:B-1----:R-:W-:Y:S04]  /*4630*/  SHF.L.U32 R3, R8, 0x1f, RZ ;  /* 0x0000001f08037819 */ /* 0x002fe800000006ff */
[----:B------:R-:W1:Y:S02]  /*4640*/  SYNCS.PHASECHK.TRANS64.TRYWAIT P0, [UR7], R3 ;  /* 0x00000003ff0075a7 */ /* 0x000e640008001107 */
[----:B-1----:R-:W-:Y:S05]  /*4650*/  @!P0 BRA `(.L_x_90) ;  /* 0x0000005400988947 */ /* 0x002fea0003800000 */
.L_x_89:
[----:B------:R-:W-:Y:S01]  /*4660*/  UISETP.NE.AND UP0, UPT, UR12, 0x1, UPT ;  /* 0x000000010c00788c */ /* 0x000fe2000bf05270 */
[----:B------:R-:W-:Y:S01]  /*4670*/  PLOP3.LUT P2, PT, PT, PT, PT, 0x80, 0x8 ;  /* 0x000000000008781c */ /* 0x000fe20003f4f070 */
[----:B------:R-:W-:Y:S02]  /*4680*/  UIADD3 UR6, UPT, UPT, UR5, 0x1, URZ ;  /* 0x0000000105067890 */ /* 0x000fe4000fffe0ff */
[----:B------:R-:W-:Y:S02]  /*4690*/  UIADD3 UR12, UPT, UPT, UR12, -0x1, URZ ;  /* 0xffffffff0c0c7890 */ /* 0x000fe4000fffe0ff */
[----:B------:R-:W-:Y:S01]  /*46a0*/  UISETP.NE.AND UP1, UPT, UR6, 0x1d, UPT ;  /* 0x0000001d0600788c */ /* 0x000fe2000bf25270 */
[----:B------:R-:W-:Y:S01]  /*46b0*/  PLOP3.LUT P0, PT, PT, PT, UP0, 0x80, 0x8 ;  /* 0x000000000008781c */ /* 0x000fe20003f0f008 */
[----:B------:R-:W-:Y:S02]  /*46c0*/  UMOV UR9, 0xc0004010 ;  /* 0xc000401000097882 */ /* 0x000fe40000000000 */
[----:B------:R-:W-:Y:S02]  /*46d0*/  USEL UR8, URZ, 0x1, UP1 ;  /* 0x00000001ff087887 */ /* 0x000fe40008800000 */
[----:B------:R-:W-:Y:S02]  /*46e0*/  USEL UR11, UR6, URZ, UP1 ;  /* 0x000000ff060b7287 */ /* 0x000fe40008800000 */
[----:B------:R-:W-:Y:S02]  /*46f0*/  UIMAD UR6, UR5, 0x140, UR4 ;  /* 0x00000140050678a4 */ /* 0x000fe4000f8e0204 */
[----:B------:R-:W-:Y:S01]  /*4700*/  @UP0 ULEA UR10, UR11, UR14, 0x3 ;  /* 0x0000000e0b0a0291 */ /* 0x000fe2000f8e18ff */
[----:B------:R-:W-:Y:S01]  /*4710*/  LOP3.LUT R8, R8, UR8, RZ, 0x3c, !PT ;  /* 0x0000000808087c12 */ /* 0x000fe2000f8e3cff */
[----:B------:R-:W-:Y:S03]  /*4720*/  ULEA UR8, UR5, UR17, 0x7 ;  /* 0x0000001105087291 */ /* 0x000fe6000f8e38ff */
[----:B-1----:R-:W-:Y:S01]  /*4730*/  @P0 SHF.L.U32 R0, R8, 0x1f, RZ ;  /* 0x0000001f08000819 */ /* 0x002fe200000006ff */
[----:B------:R-:W-:Y:S03]  /*4740*/  UMOV UR5, UR11 ;  /* 0x0000000b00057c82 */ /* 0x000fe60008000000 */
[----:B------:R2:W3:Y:S01]  /*4750*/  @P0 SYNCS.PHASECHK.TRANS64.TRYWAIT P2, [UR10], R0 ;  /* 0x00000000ff0005a7 */ /* 0x0004e2000804110a */
[----:B------:R-:W-:Y:S03]  /*4760*/  UIADD3 UR10, UPT, UPT, UR7, 0xe8, URZ ;  /* 0x000000e8070a7890 */ /* 0x000fe6000fffe0ff */
[----:B------:R-:W-:Y:S02]  /*4770*/  UMOV UR7, 0xc0004010 ;  /* 0xc000401000077882 */ /* 0x000fe40000000000 */
[----:B------:R2:W-:Y:S01]  /*4780*/  UTCIMMA gdesc[UR8], gdesc[UR6], tmem[UR15], tmem[UR20], idesc[UR21], UP2 ;  /* 0x00ff1406080075ea */ /* 0x0005e2000900010f */
[----:B------:R-:W-:Y:S03]  /*4790*/  UPLOP3.LUT UP2, UPT, UPT, UPT, UPT, 0x80, 0x8 ;  /* 0x000000000008789c */ /* 0x000fe60003f4f070 */
[----:B------:R2:W-:Y:S01]  /*47a0*/  UTCBAR.MULTICAST [UR10], URZ, UR16 ;  /* 0x000000ff0a0073e9 */ /* 0x0005e20008000810 */
[----:B------:R-:W-:Y:S07]  /*47b0*/  BRA.U UP3, `(.L_x_91) ;  /* 0xfffffffd038c7547 */ /* 0x000fee000b83ffff */
.L_x_88:
[----:B------:R-:W-:Y:S01]  /*47c0*/  UIADD3 UR5, UPT, UPT, UR18, 0x1, URZ ;  /* 0x0000000112057890 */ /* 0x000fe2000fffe0ff */
[C---:B------:R-:W-:Y:S01]  /*47d0*/  ISETP.NE.AND P0, PT, R10.reuse, 0x2, PT ;  /* 0x000000020a00780c */ /* 0x040fe20003f05270 */
[----:B--2---:R-:W-:Y:S02]  /*47e0*/  UIADD3 UR6, UPT, UPT, UR19, 0x210, URZ ;  /* 0x0000021013067890 */ /* 0x004fe4000fffe0ff */
[----:B------:R-:W-:Y:S01]  /*47f0*/  UISETP.NE.AND UP0, UPT, UR5, 0x4, UPT ;  /* 0x000000040500788c */ /* 0x000fe2000bf05270 */
[----:B-1----:R-:W-:Y:S02]  /*4800*/  SEL R0, RZ, 0x1, P0 ;  /* 0x00000001ff007807 */ /* 0x002fe40000000000 */
[----:B------:R-:W-:Y:S01]  /*4810*/  SEL R10, R10, RZ, P0 ;  /* 0x000000ff0a0a7207 */ /* 0x000fe20000000000 */
[----:B------:R-:W-:Y:S01]  /*4820*/  USEL UR7, URZ, 0x1, UP0 ;  /* 0x00000001ff077887 */ /* 0x000fe20008000000 */
[----:B------:R-:W-:Y:S01]  /*4830*/  LOP3.LUT R9, R9, R0, RZ, 0x3c, !PT ;  /* 0x0000000009097212 */ /* 0x000fe200078e3cff */
[----:B------:R-:W-:Y:S01]  /*4840*/  USEL UR18, UR5, URZ, UP0 ;  /* 0x000000ff05127287 */ /* 0x000fe20008000000 */
[----:B------:R1:W-:Y:S03]  /*4850*/  UTCBAR [UR6], URZ ;  /* 0x000000ff060073e9 */ /* 0x0003e600080000ff */
[----:B------:R-:W-:Y:S01]  /*4860*/  LOP3.LUT R11, R11, UR7, RZ, 0x3c, !PT ;  /* 0x000000070b0b7c12 */ /* 0x000fe2000f8e3cff */
[----:B------:R-:W-:Y:S07]  /*4870*/  @P1 BRA `(.L_x_92) ;  /* 0xfffffff800c81947 */ /* 0x000fee000383ffff */
[----:B------:R-:W2:Y:S01]  /*4880*/  S2UR UR8, SR_CgaCtaId ;  /* 0x00000000000879c3 */ /* 0x000ea20000008800 */
[----:B------:R-:W-:Y:S01]  /*4890*/  ELECT P0, URZ, PT ;  /* 0x0000000000ff782f */ /* 0x000fe20003800000 */
[----:B------:R-:W-:Y:S01]  /*48a0*/  IMAD.MOV.U32 R0, RZ, RZ, 0x1 ;  /* 0x00000001ff007424 */ /* 0x000fe200078e00ff */
[----:B------:R-:W-:Y:S01]  /*48b0*/  UIADD3 UR14, UPT, UPT, UR14, 0x230, URZ ;  /* 0x000002300e0e7890 */ /* 0x000fe2000fffe0ff */
[----:B------:R-:W-:Y:S01]  /*48c0*/  SHF.L.U32 R3, R11, 0x1f, RZ ;  /* 0x0000001f0b037819 */ /* 0x000fe200000006ff */
[----:B------:R-:W-:-:S03]  /*48d0*/  UMOV UR4, 0x40 ;  /* 0x0000004000047882 */ /* 0x000fc60000000000 */
[----:B------:R-:W-:Y:S01]  /*48e0*/  UVIRTCOUNT.DEALLOC.SMPOOL 0x80 ;  /* 0x000000800000784c */ /* 0x000fe20000000000 */
[----:B--2---:R-:W-:Y:S02]  /*48f0*/  ULEA UR8, UR8, UR4, 0x18 ;  /* 0x0000000408087291 */ /* 0x004fe4000f8ec0ff */
[----:B------:R-:W-:-:S07]  /*4900*/  ULEA UR4, UR18, UR14, 0x3 ;  /* 0x0000000e12047291 */ /* 0x000fce000f8e18ff */
[----:B------:R2:W-:Y:S02]  /*4910*/  @P0 STS.U8 [UR8+0x1c], R0 ;  /* 0x00001c00ff000988 */ /* 0x0005e40008000008 */
[----:B------:R-:W4:Y:S02]  /*4920*/  SYNCS.PHASECHK.TRANS64.TRYWAIT P0, [UR4], R3 ;  /* 0x00000003ff0075a7 */ /* 0x000f240008001104 */
[----:B--2-4-:R-:W-:Y:S05]  /*4930*/  @!P0 BRA `(.L_x_93) ;  /* 0x0000005000f88947 */ /* 0x014fea0003800000 */
.L_x_202:
[----:B------:R-:W-:-:S04]  /*4940*/  UIADD3 UR4, UPT, UPT, UR18, 0x1, URZ ;  /* 0x0000000112047890 */ /* 0x000fc8000fffe0ff */
[----:B------:R-:W-:-:S04]  /*4950*/  UISETP.NE.AND UP0, UPT, UR4, 0x4, UPT ;  /* 0x000000040400788c */ /* 0x000fc8000bf05270 */
[----:B-1----:R-:W-:Y:S02]  /*4960*/  USEL UR6, URZ, 0x1, UP0 ;  /* 0x00000001ff067887 */ /* 0x002fe40008000000 */
[----:B------:R-:W-:-:S04]  /*4970*/  USEL UR4, UR4, URZ, UP0 ;  /* 0x000000ff04047287 */ /* 0x000fc80008000000 */
[----:B------:R-:W-:Y:S01]  /*4980*/  ULEA UR5, UR4, UR14, 0x3 ;  /* 0x0000000e04057291 */ /* 0x000fe2000f8e18ff */
[----:B------:R-:W-:-:S04]  /*4990*/  LOP3.LUT R2, R11, UR6, RZ, 0x3c, !PT ;  /* 0x000000060b027c12 */ /* 0x000fc8000f8e3cff */
[----:B--2---:R-:W-:-:S04]  /*49a0*/  SHF.L.U32 R3, R2, 0x1f, RZ ;  /* 0x0000001f02037819 */ /* 0x004fc800000006ff */
[----:B------:R-:W1:Y:S02]  /*49b0*/  SYNCS.PHASECHK.TRANS64.TRYWAIT P0, [UR5], R3 ;  /* 0x00000003ff0075a7 */ /* 0x000e640008001105 */
[----:B-1----:R-:W-:Y:S05]  /*49c0*/  @!P0 BRA `(.L_x_94) ;  /* 0x0000005000ec8947 */ /* 0x002fea0003800000 */
.L_x_204:
        /* <DEDUP_REMOVED lines=9> */
.L_x_206:
[----:B------:R-:W-:-:S04]  /*4a60*/  UIADD3 UR4, UPT, UPT, UR4, 0x1, URZ ;  /* 0x0000000104047890 */ /* 0x000fc8000fffe0ff */
[----:B------:R-:W-:-:S04]  /*4a70*/  UISETP.NE.AND UP0, UPT, UR4, 0x4, UPT ;  /* 0x000000040400788c */ /* 0x000fc8000bf05270 */
[----:B------:R-:W-:Y:S02]  /*4a80*/  USEL UR5, URZ, 0x1, UP0 ;  /* 0x00000001ff057887 */ /* 0x000fe40008000000 */
[----:B------:R-:W-:-:S04]  /*4a90*/  USEL UR4, UR4, URZ, UP0 ;  /* 0x000000ff04047287 */ /* 0x000fc80008000000 */
[----:B------:R-:W-:Y:S01]  /*4aa0*/  ULEA UR4, UR4, UR14, 0x3 ;  /* 0x0000000e04047291 */ /* 0x000fe2000f8e18ff */
[----:B-1----:R-:W-:-:S04]  /*4ab0*/  LOP3.LUT R3, R2, UR5, RZ, 0x3c, !PT ;  /* 0x0000000502037c12 */ /* 0x002fc8000f8e3cff */
[----:B------:R-:W-:-:S04]  /*4ac0*/  SHF.L.U32 R3, R3, 0x1f, RZ ;  /* 0x0000001f03037819 */ /* 0x000fc800000006ff */
[----:B------:R-:W1:Y:S02]  /*4ad0*/  SYNCS.PHASECHK.TRANS64.TRYWAIT P0, [UR4], R3 ;  /* 0x00000003ff0075a7 */ /* 0x000e640008001104 */
[----:B-1----:R-:W-:Y:S05]  /*4ae0*/  @!P0 BRA `(.L_x_96) ;  /* 0x0000005000d48947 */ /* 0x002fea0003800000 */
.L_x_208:
[----:B------:R-:W-:Y:S01]  /*4af0*/  NOP ;  /* 0x0000000000007918 */ /* 0x000fe20000000000 */
[----:B-1----:R-:W1:Y:S01]  /*4b00*/  LDS R0, [UR8+0x14] ;  /* 0x00001408ff007984 */ /* 0x002e620008000800 */
[----:B------:R-:W-:Y:S01]  /*4b10*/  ULOP3.LUT UR4, UR24, 0xffff, URZ, 0xc0, !UPT ;  /* 0x0000ffff18047892 */ /* 0x000fe2000f8ec0ff */
[----:B------:R-:W-:Y:S01]  /*4b20*/  UMOV UR5, 0xffff ;  /* 0x0000ffff00057882 */ /* 0x000fe20000000000 */
[----:B------:R-:W-:Y:S02]  /*4b30*/  UMOV UR6, 0x1 ;  /* 0x0000000100067882 */ /* 0x000fe40000000000 */
[----:B------:R-:W-:-:S04]  /*4b40*/  USHF.R.U32.HI UR4, URZ, 0x5, UR4 ;  /* 0x00000005ff047899 */ /* 0x000fc80008011604 */
[----:B------:R-:W-:Y:S02]  /*4b50*/  USHF.L.U32 UR5, UR5, UR4, URZ ;  /* 0x0000000405057299 */ /* 0x000fe400080006ff */
[----:B------:R-:W-:-:S04]  /*4b60*/  USHF.L.U32 UR4, UR6, UR4, URZ ;  /* 0x0000000406047299 */ /* 0x000fc800080006ff */
[----:B-1----:R-:W-:-:S04]  /*4b70*/  LOP3.LUT R0, R0, UR5, RZ, 0xc0, !PT ;  /* 0x0000000500007c12 */ /* 0x002fc8000f8ec0ff */
[----:B------:R-:W-:-:S13]  /*4b80*/  ISETP.NE.AND P0, PT, R0, UR5, PT ;  /* 0x0000000500007c0c */ /* 0x000fda000bf05270 */
[----:B------:R-:W-:Y:S05]  /*4b90*/  @P0 BRA `(.L_x_97) ;  /* 0x0000000000580947 */ /* 0x000fea0003800000 */
[----:B------:R-:W1:Y:S02]  /*4ba0*/  LDS R0, [UR8+0x18] ;  /* 0x00001808ff007984 */ /* 0x000e640008000800 */
[----:B-1----:R-:W-:-:S04]  /*4bb0*/  LOP3.LUT R0, R0, UR4, RZ, 0xc0, !PT ;  /* 0x0000000400007c12 */ /* 0x002fc8000f8ec0ff */
[----:B------:R-:W-:-:S13]  /*4bc0*/  ISETP.NE.AND P0, PT, R0, UR4, PT ;  /* 0x0000000400007c0c */ /* 0x000fda000bf05270 */
[----:B------:R-:W-:Y:S05]  /*4bd0*/  @P0 BRA `(.L_x_98) ;  /* 0x00000000003c0947 */ /* 0x000fea0003800000 */
[----:B------:R-:W1:Y:S01]  /*4be0*/  S2R R2, SR_LANEID ;  /* 0x0000000000027919 */ /* 0x000e620000000000 */
[----:B------:R-:W-:Y:S01]  /*4bf0*/  ULOP3.LUT UR5, URZ, UR5, URZ, 0x33, !UPT ;  /* 0x00000005ff057292 */ /* 0x000fe2000f8e33ff */
[----:B------:R-:W-:Y:S01]  /*4c00*/  LOP3.LUT R4, RZ, UR4, RZ, 0x33, !PT ;  /* 0x00000004ff047c12 */ /* 0x000fe2000f8e33ff */
[----:B------:R-:W-:Y:S02]  /*4c10*/  VOTEU.ANY UR4, UPT, PT ;  /* 0x0000000000047886 */ /* 0x000fe400038e0100 */
[----:B------:R-:W-:Y:S01]  /*4c20*/  UFLO.U32 UR4, UR4 ;  /* 0x00000004000472bd */ /* 0x000fe200080e0000 */
[----:B------:R-:W2:Y:S01]  /*4c30*/  REDUX UR6, R4 ;  /* 0x00000000040673c4 */ /* 0x000ea20000000000 */
[----:B------:R-:W-:-:S06]  /*4c40*/  IMAD.U32 R0, RZ, RZ, UR5 ;  /* 0x00000005ff007e24 */ /* 0x000fcc000f8e00ff */
[----:B------:R4:W-:Y:S01]  /*4c50*/  UTCATOMSWS.AND URZ, UR5 ;  /* 0x0000000500ff79e3 */ /* 0x0009e20008000000 */
[----:B------:R-:W3:Y:S01]  /*4c60*/  REDUX UR7, R0 ;  /* 0x00000000000773c4 */ /* 0x000ee20000000000 */
[----:B-1----:R-:W-:Y:S01]  /*4c70*/  ISETP.EQ.U32.AND P0, PT, R2, UR4, PT ;  /* 0x0000000402007c0c */ /* 0x002fe2000bf02070 */
[----:B--2---:R-:W-:Y:S01]  /*4c80*/  IMAD.U32 R2, RZ, RZ, UR6 ;  /* 0x00000006ff027e24 */ /* 0x004fe2000f8e00ff */
[----:B---3--:R-:W-:-:S11]  /*4c90*/  MOV R3, UR7 ;  /* 0x0000000700037c02 */ /* 0x008fd60008000f00 */
[----:B------:R4:W-:Y:S04]  /*4ca0*/  @P0 ATOMS.AND RZ, [UR8+0x14], R3 ;  /* 0x00001403ffff098c */ /* 0x0009e8000a800008 */
[----:B------:R4:W-:Y:S01]  /*4cb0*/  @P0 ATOMS.AND RZ, [UR8+0x18], R2 ;  /* 0x00001802ffff098c */ /* 0x0009e2000a800008 */
[----:B------:R-:W-:Y:S05]  /*4cc0*/  BRA `(.L_x_99) ;  /* 0x0000000000147947 */ /* 0x000fea0003800000 */
.L_x_98:
[----:B------:R-:W-:Y:S02]  /*4cd0*/  MOV R2, 0x4cf0 ;  /* 0x00004cf000027802 */ /* 0x000fe40000000f00 */
[----:B---3-5:R-:W-:Y:S05]  /*4ce0*/  CALL.REL.NOINC `($__internal_0_$__cuda_sm10x_tcgen05_guardrail_trap_col_being_dealloced_not_returned_by_alloc) ;  /* 0x0000005000f07944 */ /* 0x028fea0003c00000 */
[----:B------:R-:W-:Y:S05]  /*4cf0*/  BRA `(.L_x_99) ;  /* 0x0000000000087947 */ /* 0x000fea0003800000 */
.L_x_97:
[----:B------:R-:W-:Y:S02]  /*4d00*/  MOV R2, 0x4d20 ;  /* 0x00004d2000027802 */ /* 0x000fe40000000f00 */
[----:B---3-5:R-:W-:Y:S05]  /*4d10*/  CALL.REL.NOINC `($__internal_2_$__cuda_sm10x_tcgen05_guardrail_trap_unallocated_columns_being_dealloced) ;  /* 0x0000005000fc7944 */ /* 0x028fea0003c00000 */
.L_x_99:
[----:B------:R-:W-:Y:S01]  /*4d20*/  NOP ;  /* 0x0000000000007918 */ /* 0x000fe20000000000 */
[----:B----4-:R-:W-:Y:S05]  /*4d30*/  EXIT ;  /* 0x000000000000794d */ /* 0x010fea0003800000 */
.L_x_81:
[----:B------:R-:W-:-:S09]  /*4d40*/  UISETP.NE.OR UP0, UPT, UR20, 0x3, !UP3 ;  /* 0x000000031400788c */ /* 0x000fd2000df05670 */
[----:B------:R-:W-:Y:S05]  /*4d50*/  BRA.U UP0, `(.L_x_100) ;  /* 0x0000000d00907547 */ /* 0x000fea000b800000 */
[----:B------:R-:W2:Y:S01]  /*4d60*/  LDCU.64 UR4, c[0x0][0x888] ;  /* 0x00011100ff0477ac */ /* 0x000ea20008000a00 */
[----:B------:R-:W3:Y:S01]  /*4d70*/  LDC.64 R12, c[0x0][0x348] ;  /* 0x0000d200ff0c7b82 */ /* 0x000ee20000000a00 */
[----:B------:R-:W-:Y:S02]  /*4d80*/  HFMA2 R9, -RZ, RZ, 0, 0 ;  /* 0x00000000ff097431 */ /* 0x000fe400000001ff */
[----:B------:R-:W-:Y:S01]  /*4d90*/  IMAD.MOV.U32 R11, RZ, RZ, 0x1 ;  /* 0x00000001ff0b7424 */ /* 0x000fe200078e00ff */
[----:B------:R-:W4:Y:S01]  /*4da0*/  LDCU UR38, c[0x0][0x370] ;  /* 0x00006e00ff2677ac */ /* 0x000f220008000800 */
[----:B------:R-:W-:Y:S01]  /*4db0*/  IMAD.MOV.U32 R10, RZ, RZ, RZ ;  /* 0x000000ffff0a7224 */ /* 0x000fe200078e00ff */
[----:B------:R-:W-:Y:S01]  /*4dc0*/  MOV R8, 0x2800 ;  /* 0x0000280000087802 */ /* 0x000fe20000000f00 */
[----:B------:R-:W4:Y:S01]  /*4dd0*/  LDCU.128 UR48, c[0x0][0xb10] ;  /* 0x00016200ff3077ac */ /* 0x000f220008000c00 */
[----:B------:R-:W1:Y:S01]  /*4de0*/  LDCU UR37, c[0x0][0x374] ;  /* 0x00006e80ff2577ac */ /* 0x000e620008000800 */
[----:B------:R-:W1:Y:S01]  /*4df0*/  LDCU.64 UR30, c[0x0][0x890] ;  /* 0x00011200ff1e77ac */ /* 0x000e620008000a00 */
[----:B--2---:R-:W-:Y:S01]  /*4e00*/  UISETP.NE.U32.AND UP0, UPT, UR4, URZ, UPT ;  /* 0x000000ff0400728c */ /* 0x004fe2000bf05070 */
[----:B------:R-:W2:Y:S01]  /*4e10*/  LDCU UR15, c[0x0][0xb0c] ;  /* 0x00016180ff0f77ac */ /* 0x000ea20008000800 */
[----:B------:R-:W3:Y:S01]  /*4e20*/  LDCU UR43, c[0x0][0xb20] ;  /* 0x00016400ff2b77ac */ /* 0x000ee20008000800 */
[----:B------:R-:W3:Y:S01]  /*4e30*/  LDCU UR4, c[0x0][0xb30] ;  /* 0x00016600ff0477ac */ /* 0x000ee20008000800 */
[----:B------:R-:W-:Y:S01]  /*4e40*/  UMOV UR21, 0x400 ;  /* 0x0000040000157882 */ /* 0x000fe20000000000 */
[----:B----4-:R-:W-:-:S02]  /*4e50*/  UIMAD.WIDE.U32 UR6, UR38, UR48, URZ ;  /* 0x00000030260672a5 */ /* 0x010fc4000f8e00ff */
[----:B-1----:R-:W-:Y:S02]  /*4e60*/  UIMAD.WIDE.U32 UR8, UR37, UR51, URZ ;  /* 0x00000033250872a5 */ /* 0x002fe4000f8e00ff */
[----:B------:R-:W-:Y:S02]  /*4e70*/  ULEA UR21, UR47, UR21, 0x18 ;  /* 0x000000152f157291 */ /* 0x000fe4000f8ec0ff */
[----:B------:R-:W-:Y:S02]  /*4e80*/  UISETP.NE.AND.EX UP5, UPT, UR5, URZ, UPT, UP0 ;  /* 0x000000ff0500728c */ /* 0x000fe4000bfa5300 */
[----:B------:R-:W-:Y:S02]  /*4e90*/  UISETP.NE.U32.AND UP6, UPT, UR30, URZ, UPT ;  /* 0x000000ff1e00728c */ /* 0x000fe4000bfc5070 */
[----:B------:R-:W-:Y:S02]  /*4ea0*/  UIADD3 UR5, UPT, UPT, UR21, 0x1d0, URZ ;  /* 0x000001d015057890 */ /* 0x000fe4000fffe0ff */
[----:B------:R-:W-:Y:S01]  /*4eb0*/  UISETP.NE.AND UP0, UPT, UR42, 0x1, UPT ;  /* 0x000000012a00788c */ /* 0x000fe2000bf05270 */
[----:B------:R-:W-:Y:S01]  /*4ec0*/  UMOV UR40, UR7 ;  /* 0x0000000700287c82 */ /* 0x000fe20008000000 */
[----:B------:R-:W-:Y:S01]  /*4ed0*/  UMOV UR39, UR9 ;  /* 0x0000000900277c82 */ /* 0x000fe20008000000 */
[----:B------:R-:W-:-:S02]  /*4ee0*/  USEL UR41, URZ, 0x1, UP4 ;  /* 0x00000001ff297887 */ /* 0x000fc4000a000000 */
[----:B--2---:R-:W-:Y:S02]  /*4ef0*/  UISETP.NE.AND UP0, UPT, UR15, 0x1, UPT ;  /* 0x000000010f00788c */ /* 0x004fe4000bf05270 */
[----:B------:R-:W-:Y:S02]  /*4f00*/  UPLOP3.LUT UP1, UPT, UPT, UPT, UPT, 0x40, 0x4 ;  /* 0x000000000004789c */ /* 0x000fe40003f2e870 */
[----:B------:R-:W-:Y:S01]  /*4f10*/  UISETP.GE.AND UP3, UPT, UR42, 0x1, UPT ;  /* 0x000000012a00788c */ /* 0x000fe2000bf66270 */
[----:B------:R-:W1:Y:S01]  /*4f20*/  LDCU.64 UR22, c[0x0][0xb28] ;  /* 0x00016500ff1677ac */ /* 0x000e620008000a00 */
[----:B------:R-:W-:Y:S02]  /*4f30*/  UISETP.NE.AND.EX UP6, UPT, UR31, URZ, UPT, UP6 ;  /* 0x000000ff1f00728c */ /* 0x000fe4000bfc5360 */
[----:B------:R-:W-:Y:S02]  /*4f40*/  UPRMT UR47, UR47, 0x654, UR5 ;  /* 0x000006542f2f7896 */ /* 0x000fe40008000005 */
[----:B------:R-:W-:-:S02]  /*4f50*/  USHF.R.U32.HI UR40, URZ, UR49, UR40 ;  /* 0x00000031ff287299 */ /* 0x000fc40008011628 */
[----:B---3--:R-:W-:Y:S02]  /*4f60*/  USHF.R.U32.HI UR39, URZ, UR43, UR39 ;  /* 0x0000002bff277299 */ /* 0x008fe40008011627 */
[----:B------:R-:W-:Y:S02]  /*4f70*/  UISETP.NE.AND UP0, UPT, UR50, 0x1, UPT ;  /* 0x000000013200788c */ /* 0x000fe4000bf05270 */
[----:B------:R-:W-:-:S11]  /*4f80*/  UISETP.NE.AND UP4, UPT, UR4, 0x1, UPT ;  /* 0x000000010400788c */ /* 0x000fd6000bf85270 */
.L_x_108:
[C---:B------:R-:W-:Y:S02]  /*4f90*/  LEA R3, R10.reuse, UR21, 0x3 ;  /* 0x000000150a037c11 */ /* 0x040fe4000f8e18ff */
[----:B------:R-:W-:Y:S02]  /*4fa0*/  SHF.L.U32 R0, R9, 0x1f, RZ ;  /* 0x0000001f09007819 */ /* 0x000fe400000006ff */
[----:B------:R-:W-:Y:S02]  /*4fb0*/  LEA R5, R10, UR21, 0x4 ;  /* 0x000000150a057c11 */ /* 0x000fe4000f8e20ff */
[----:B--2---:R-:W2:Y:S02]  /*4fc0*/  SYNCS.PHASECHK.TRANS64.TRYWAIT P0, [R3+URZ+0x1f0], R0 ;  /* 0x0001f000030075a7 */ /* 0x004ea400080011ff */
[----:B--2---:R-:W-:Y:S05]  /*4fd0*/  @!P0 BRA `(.L_x_101) ;  /* 0x0000004c00b08947 */ /* 0x004fea0003800000 */
.L_x_209:
[----:B------:R-:W3:Y:S01]  /*4fe0*/  LDS.128 R4, [R5+0x280] ;  /* 0x0002800005047984 */ /* 0x000ee20000000c00 */
[----:B------:R-:W-:Y:S01]  /*4ff0*/  UISETP.GE.AND UP0, UPT, UR42, 0x1, UPT ;  /* 0x000000012a00788c */ /* 0x000fe2000bf06270 */
[----:B------:R-:W-:Y:S01]  /*5000*/  @!PT LDS RZ, [RZ] ;  /* 0x00000000fffff984 */ /* 0x000fe20000000800 */
[----:B------:R-:W-:Y:S01]  /*5010*/  @!PT LDS RZ, [RZ] ;  /* 0x00000000fffff984 */ /* 0x000fe20000000800 */
[----:B------:R-:W-:Y:S01]  /*5020*/  @!PT LDS RZ, [RZ] ;  /* 0x00000000fffff984 */ /* 0x000fe20000000800 */
[----:B------:R-:W-:Y:S01]  /*5030*/  @!PT LDS RZ, [RZ] ;  /* 0x00000000fffff984 */ /* 0x000fe20000000800 */
[----:B------:R4:W-:Y:S06]  /*5040*/  MEMBAR.ALL.CTA ;  /* 0x0000000000007992 */ /* 0x0009ec0000008000 */
[----:B----4-:R-:W4:Y:S01]  /*5050*/  FENCE.VIEW.ASYNC.S ;  /* 0x00000000000073c6 */ /* 0x010f220000000000 */
[----:B---3--:R-:W-:Y:S11]  /*5060*/  LOP3.LUT P0, RZ, R6, 0x1, RZ, 0xc0, !PT ;  /* 0x0000000106ff7812 */ /* 0x008ff6000780c0ff */
[----:B------:R-:W-:Y:S02]  /*5070*/  @!UPT UIADD3 URZ, UPT, UPT, URZ, URZ, URZ ;  /* 0x000000fffffff290 */ /* 0x000fe4000fffe0ff */
[----:B----4-:R-:W-:Y:S01]  /*5080*/  VOTEU.ANY UP3, P0 ;  /* 0x0000000000ff7886 */ /* 0x010fe20000060100 */
[----:B------:R-:W-:Y:S11]  /*5090*/  PLOP3.LUT P0, PT, PT, PT, UP3, 0x80, 0x8 ;  /* 0x000000000008781c */ /* 0x000ff60003f0f038 */
[----:B------:R-:W-:Y:S02]  /*50a0*/  @!UPT UIADD3 URZ, UPT, UPT, URZ, URZ, URZ ;  /* 0x000000fffffff290 */ /* 0x000fe4000fffe0ff */
[----:B--2---:R-:W-:Y:S02]  /*50b0*/  @P0 SHF.R.U32.HI R0, RZ, 0x10, R5 ;  /* 0x00000010ff000819 */ /* 0x004fe40000011605 */
[----:B------:R-:W-:Y:S02]  /*50c0*/  @P0 MOV R2, R4 ;  /* 0x0000000400020202 */ /* 0x000fe40000000f00 */
[----:B------:R-:W-:Y:S01]  /*50d0*/  @P0 R2UR UR4, R0 ;  /* 0x00000000000402ca */ /* 0x000fe200000e0000 */
[----:B------:R-:W-:Y:S01]  /*50e0*/  VIADD R0, R3, 0x200 ;  /* 0x0000020003007836 */ /* 0x000fe20000000000 */
[----:B------:R-:W-:Y:S02]  /*50f0*/  @P0 LOP3.LUT R4, R5, 0xffff, RZ, 0xc0, !PT ;  /* 0x0000ffff05040812 */ /* 0x000fe400078ec0ff */
[----:B------:R-:W-:Y:S02]  /*5100*/  @P0 R2UR UR6, R2 ;  /* 0x00000000020602ca */ /* 0x000fe400000e0000 */
[----:B------:R-:W-:Y:S02]  /*5110*/  PRMT R0, RZ, 0x654, R0 ;  /* 0x00000654ff007816 */ /* 0x000fe40000000000 */
[----:B------:R-:W-:Y:S02]  /*5120*/  @P0 R2UR UR5, R4 ;  /* 0x00000000040502ca */ /* 0x000fe400000e0000 */
[----:B------:R2:W-:Y:S03]  /*5130*/  SYNCS.ARRIVE.TRANS64.RED.A1T0 RZ, [R0+URZ], RZ ;  /* 0x000000ff00ff79a7 */ /* 0x0005e600081004ff */
[----:B------:R-:W-:Y:S04]  /*5140*/  @UP3 UMOV UR29, UR4 ;  /* 0x00000004001d3c82 */ /* 0x000fe80008000000 */
[----:B------:R-:W-:Y:S04]  /*5150*/  @UP3 UMOV UR14, UR6 ;  /* 0x00000006000e3c82 */ /* 0x000fe80008000000 */
[----:B------:R-:W-:Y:S01]  /*5160*/  @UP3 UMOV UR13, UR5 ;  /* 0x00000005000d3c82 */ /* 0x000fe20008000000 */
[----:B------:R-:W-:Y:S05]  /*5170*/  BRA.U !UP0, `(.L_x_102) ;  /* 0x0000000108c07547 */ /* 0x000fea000b800000 */
[----:B------:R-:W-:Y:S02]  /*5180*/  UIMAD.WIDE.U32 UR8, UR13, UR51, URZ ;  /* 0x000000330d0872a5 */ /* 0x000fe4000f8e00ff */
[----:B------:R-:W-:Y:S02]  /*5190*/  UP2UR UR12, UPR, URZ, 0x4 ;  /* 0x00000004ff0c7883 */ /* 0x000fe40008000000 */
[----:B------:R-:W-:Y:S02]  /*51a0*/  UISETP.NE.AND UP2, UPT, UR50, 0x1, UPT ;  /* 0x000000013200788c */ /* 0x000fe4000bf45270 */
[----:B------:R-:W-:Y:S02]  /*51b0*/  UIMAD.WIDE.U32 UR10, UR14, UR48, URZ ;  /* 0x000000300e0a72a5 */ /* 0x000fe4000f8e00ff */
[----:B------:R-:W-:Y:S02]  /*51c0*/  USEL UR4, UR37, UR39, !UP2 ;  /* 0x0000002725047287 */ /* 0x000fe4000d000000 */
[----:B------:R-:W-:Y:S02]  /*51d0*/  UISETP.NE.AND UP0, UPT, UR15, 0x1, UPT ;  /* 0x000000010f00788c */ /* 0x000fe4000bf05270 */
[----:B------:R-:W-:Y:S02]  /*51e0*/  UP2UR UR20, UPR, URZ, 0x2 ;  /* 0x00000002ff147883 */ /* 0x000fe40008000000 */
[----:B------:R-:W-:Y:S02]  /*51f0*/  UISETP.NE.AND UP1, UPT, UR42, 0x1, UPT ;  /* 0x000000012a00788c */ /* 0x000fe4000bf25270 */
[----:B-1----:R-:W-:Y:S02]  /*5200*/  UIMAD.WIDE.U32 UR16, UR4, UR22, URZ ;  /* 0x00000016041072a5 */ /* 0x002fe4000f8e00ff */
[----:B------:R-:W-:Y:S01]  /*5210*/  USEL UR7, UR38, UR40, !UP0 ;  /* 0x0000002826077287 */ /* 0x000fe2000c000000 */
[----:B------:R-:W-:Y:S02]  /*5220*/  UMOV UR5, UR9 ;  /* 0x0000000900057c82 */ /* 0x000fe40008000000 */
[----:B------:R-:W-:Y:S02]  /*5230*/  USHF.R.U32.HI UR6, URZ, UR43, UR5 ;  /* 0x0000002bff067299 */ /* 0x000fe40008011605 */
[----:B------:R-:W-:Y:S02]  /*5240*/  UIMAD.WIDE.U32 UR18, UR7, UR22, URZ ;  /* 0x00000016071272a5 */ /* 0x000fe4000f8e00ff */
[----:B------:R-:W-:Y:S02]  /*5250*/  USEL UR6, UR13, UR6, !UP2 ;  /* 0x000000060d067287 */ /* 0x000fe4000d000000 */
[----:B------:R-:W-:Y:S01]  /*5260*/  UISETP.NE.AND UP2, UPT, UR12, URZ, UPT ;  /* 0x000000ff0c00728c */ /* 0x000fe2000bf45270 */
[----:B------:R-:W-:Y:S01]  /*5270*/  UMOV UR5, UR11 ;  /* 0x0000000b00057c82 */ /* 0x000fe20008000000 */
[----:B------:R-:W-:Y:S02]  /*5280*/  UIMAD.WIDE.U32 UR10, UR6, UR22, URZ ;  /* 0x00000016060a72a5 */ /* 0x000fe4000f8e00ff */
[----:B------:R-:W-:Y:S03]  /*5290*/  USHF.R.U32.HI UR8, URZ, UR49, UR5 ;  /* 0x00000031ff087299 */ /* 0x000fe60008011605 */
[----:B------:R-:W-:Y:S02]  /*52a0*/  UMOV UR5, UR17 ;  /* 0x0000001100057c82 */ /* 0x000fe40008000000 */
[----:B------:R-:W-:Y:S03]  /*52b0*/  @UP1 USHF.R.U32.HI UR4, URZ, UR23, UR5 ;  /* 0x00000017ff041299 */ /* 0x000fe60008011605 */
[----:B------:R-:W-:Y:S01]  /*52c0*/  UMOV UR5, UR19 ;  /* 0x0000001300057c82 */ /* 0x000fe20008000000 */
[----:B------:R-:W-:Y:S02]  /*52d0*/  UIMAD UR4, UR42, UR4, URZ ;  /* 0x000000042a0472a4 */ /* 0x000fe4000f8e02ff */
[----:B------:R-:W-:Y:S02]  /*52e0*/  @UP1 USHF.R.U32.HI UR7, URZ, UR23, UR5 ;  /* 0x00000017ff071299 */ /* 0x000fe40008011605 */
[----:B------:R-:W-:Y:S02]  /*52f0*/  USEL UR5, UR14, UR8, !UP0 ;  /* 0x000000080e057287 */ /* 0x000fe4000c000000 */
[----:B------:R-:W-:Y:S02]  /*5300*/  UIMAD UR8, UR42, UR7, URZ ;  /* 0x000000072a0872a4 */ /* 0x000fe4000f8e02ff */
[----:B------:R-:W-:Y:S03]  /*5310*/  UISETP.GE.AND UP0, UPT, UR6, UR4, UPT ;  /* 0x000000040600728c */ /* 0x000fe6000bf06270 */
[----:B------:R-:W-:Y:S01]  /*5320*/  UMOV UR4, UR11 ;  /* 0x0000000b00047c82 */ /* 0x000fe20008000000 */
[----:B------:R-:W-:Y:S02]  /*5330*/  UISETP.GE.OR UP0, UPT, UR5, UR8, UP0 ;  /* 0x000000080500728c */ /* 0x000fe40008706670 */
[----:B------:R-:W-:Y:S02]  /*5340*/  USHF.R.U32.HI UR4, URZ, UR23, UR4 ;  /* 0x00000017ff047299 */ /* 0x000fe40008011604 */
[----:B------:R-:W-:Y:S02]  /*5350*/  UIMAD.WIDE.U32 UR8, UR5, UR22, URZ ;  /* 0x00000016050872a5 */ /* 0x000fe4000f8e00ff */
[----:B------:R-:W-:Y:S04]  /*5360*/  USEL UR10, UR6, UR4, !UP1 ;  /* 0x00000004060a7287 */ /* 0x000fe8000c800000 */
[----:B------:R-:W-:Y:S01]  /*5370*/  UIADD3 UR11, UPT, UPT, -UR10, URZ, URZ ;  /* 0x000000ff0a0b7290 */ /* 0x000fe2000fffe1ff */
[----:B------:R-:W-:Y:S02]  /*5380*/  @!UP0 UMOV UR4, UR9 ;  /* 0x0000000900048c82 */ /* 0x000fe40008000000 */
[----:B------:R-:W-:Y:S02]  /*5390*/  @!UP0 USHF.R.U32.HI UR4, URZ, UR23, UR4 ;  /* 0x00000017ff048299 */ /* 0x000fe40008011604 */
[----:B------:R-:W-:Y:S02]  /*53a0*/  UIMAD UR8, UR42, UR11, UR6 ;  /* 0x0000000b2a0872a4 */ /* 0x000fe4000f8e0206 */
[----:B------:R-:W-:Y:S02]  /*53b0*/  @!UP0 USEL UR4, UR5, UR4, !UP1 ;  /* 0x0000000405048287 */ /* 0x000fe4000c800000 */
[----:B------:R-:W-:Y:S02]  /*53c0*/  UISETP.NE.AND UP1, UPT, UR20, URZ, UPT ;  /* 0x000000ff1400728c */ /* 0x000fe4000bf25270 */
[----:B------:R-:W-:Y:S02]  /*53d0*/  @!UP0 UIMAD UR7, UR7, UR8, UR4 ;  /* 0x00000008070782a4 */ /* 0x000fe4000f8e0204 */
[----:B------:R-:W-:Y:S02]  /*53e0*/  @!UP0 UIADD3 UR9, UPT, UPT, UR10, -UR4, URZ ;  /* 0x800000040a098290 */ /* 0x000fe4000fffe0ff */
[----:B------:R-:W-:Y:S02]  /*53f0*/  UIADD3 UR8, UPT, UPT, -UR6, URZ, URZ ;  /* 0x000000ff06087290 */ /* 0x000fe4000fffe1ff */
[----:B------:R-:W-:Y:S02]  /*5400*/  UIADD3 UR4, UPT, UPT, -UR5, URZ, URZ ;  /* 0x000000ff05047290 */ /* 0x000fe4000fffe1ff */
[----:B------:R-:W-:Y:S03]  /*5410*/  @!UP0 UIMAD UR6, UR9, UR42, UR5 ;  /* 0x0000002a090682a4 */ /* 0x000fe6000f8e0205 */
[----:B------:R-:W-:Y:S01]  /*5420*/  @!UP0 UMOV UR5, UR7 ;  /* 0x0000000700058c82 */ /* 0x000fe20008000000 */
[----:B------:R-:W-:Y:S02]  /*5430*/  UIMAD UR7, UR15, UR4, UR14 ;  /* 0x000000040f0772a4 */ /* 0x000fe4000f8e020e */
[----:B------:R-:W-:Y:S02]  /*5440*/  UIMAD UR4, UR50, UR8, UR13 ;  /* 0x00000008320472a4 */ /* 0x000fe4000f8e020d */
[----:B------:R-:W-:Y:S02]  /*5450*/  UIMAD UR14, UR5, UR15, UR7 ;  /* 0x0000000f050e72a4 */ /* 0x000fe4000f8e0207 */
[----:B------:R-:W-:Y:S11]  /*5460*/  UIMAD UR13, UR6, UR50, UR4 ;  /* 0x00000032060d72a4 */ /* 0x000ff6000f8e0204 */
[----:B------:R-:W-:Y:S01]  /*5470*/  @!UPT UIADD3 URZ, UPT, UPT, URZ, URZ, URZ ;  /* 0x000000fffffff290 */ /* 0x000fe2000fffe0ff */
.L_x_102:
[----:B------:R-:W3:Y:S01]  /*5480*/  @!UP4 LDCU.128 UR8, c[0x0][0xb10] ;  /* 0x00016200ff08c7ac */ /* 0x000ee20008000c00 */
[----:B------:R-:W-:Y:S02]  /*5490*/  ISETP.NE.U32.AND P0, PT, RZ, UR30, PT ;  /* 0x0000001eff007c0c */ /* 0x000fe4000bf05070 */
[----:B------:R-:W-:Y:S02]  /*54a0*/  SHF.L.U32 R2, R11, 0x1f, RZ ;  /* 0x0000001f0b027819 */ /* 0x000fe400000006ff */
[----:B------:R-:W-:Y:S01]  /*54b0*/  ISETP.NE.AND.EX P0, PT, RZ, UR31, PT, P0 ;  /* 0x0000001fff007c0c */ /* 0x000fe2000bf05300 */
[----:B------:R-:W4:Y:S01]  /*54c0*/  @!UP4 LDCU UR5, c[0x0][0xb0c] ;  /* 0x00016180ff05c7ac */ /* 0x000f220008000800 */
[----:B---3--:R-:W-:Y:S07]  /*54d0*/  UIMAD.WIDE.U32 UR6, UR14, UR8, URZ ;  /* 0x000000080e0672a5 */ /* 0x008fee000f8e00ff */
[----:B------:R-:W-:Y:S01]  /*54e0*/  @!UP4 UMOV UR4, UR7 ;  /* 0x000000070004cc82 */ /* 0x000fe20008000000 */
[----:B----4-:R-:W-:Y:S02]  /*54f0*/  @!UP4 UISETP.NE.AND UP0, UPT, UR5, 0x1, UPT ;  /* 0x000000010500c88c */ /* 0x010fe4000bf05270 */
[----:B------:R-:W-:Y:S02]  /*5500*/  @!UP4 USHF.R.U32.HI UR4, URZ, UR9, UR4 ;  /* 0x00000009ff04c299 */ /* 0x000fe40008011604 */
[----:B------:R-:W-:Y:S02]  /*5510*/  UIMAD.WIDE.U32 UR6, UR13, UR11, URZ ;  /* 0x0000000b0d0672a5 */ /* 0x000fe4000f8e00ff */
[----:B------:R-:W-:Y:S02]  /*5520*/  @!UP4 USEL UR8, UR14, UR4, !UP0 ;  /* 0x000000040e08c287 */ /* 0x000fe4000c000000 */
[----:B------:R-:W-:Y:S03]  /*5530*/  @!UP4 UISETP.NE.AND UP0, UPT, UR10, 0x1, UPT ;  /* 0x000000010a00c88c */ /* 0x000fe6000bf05270 */
[----:B------:R-:W-:Y:S02]  /*5540*/  @!UP4 UMOV UR6, UR7 ;  /* 0x000000070006cc82 */ /* 0x000fe40008000000 */
[----:B------:R-:W3:Y:S02]  /*5550*/  @!UP4 LDCU UR4, c[0x0][0xb20] ;  /* 0x00016400ff04c7ac */ /* 0x000ee40008000800 */
[----:B---3--:R-:W-:Y:S04]  /*5560*/  @!UP4 USHF.R.U32.HI UR6, URZ, UR4, UR6 ;  /* 0x00000004ff06c299 */ /* 0x008fe80008011606 */
[----:B------:R-:W-:Y:S04]  /*5570*/  @!UP4 USEL UR6, UR13, UR6, !UP0 ;  /* 0x000000060d06c287 */ /* 0x000fe8000c000000 */
[----:B------:R-:W-:Y:S02]  /*5580*/  @!UP4 UIADD3 UR4, UPT, UPT, -UR8, UR6, URZ ;  /* 0x000000060804c290 */ /* 0x000fe4000fffe1ff */
[----:B------:R-:W-:Y:S02]  /*5590*/  @!UP4 UIADD3 UR6, UPT, UPT, UR8, -UR6, URZ ;  /* 0x800000060806c290 */ /* 0x000fe4000fffe0ff */
[----:B------:R-:W-:Y:S02]  /*55a0*/  @!UP4 UIMAD UR14, UR4, UR5, UR14 ;  /* 0x00000005040ec2a4 */ /* 0x000fe4000f8e020e */
[----:B------:R-:W-:Y:S01]  /*55b0*/  @!UP4 UIMAD UR13, UR6, UR10, UR13 ;  /* 0x0000000a060dc2a4 */ /* 0x000fe2000f8e020d */
[----:B------:R-:W-:Y:S11]  /*55c0*/  BRA.U UP1, `(.L_x_103) ;  /* 0x0000000101107547 */ /* 0x000ff6000b800000 */
[----:B--2---:R-:W-:Y:S04]  /*55d0*/  MOV R0, UR41 ;  /* 0x0000002900007c02 */ /* 0x004fe80008000f00 */
[----:B------:R-:W-:Y:S04]  /*55e0*/  SHF.L.U32 R3, R0, 0x1f, RZ ;  /* 0x0000001f00037819 */ /* 0x000fe800000006ff */
[----:B------:R-:W2:Y:S02]  /*55f0*/  SYNCS.PHASECHK.TRANS64.TRYWAIT P1, [UR21+0x1e8], R3 ;  /* 0x0001e803ff0075a7 */ /* 0x000ea40008021115 */
[----:B--2---:R-:W-:Y:S05]  /*5600*/  @!P1 BRA `(.L_x_104) ;  /* 0x0000004800389947 */ /* 0x004fea0003800000 */
.L_x_103:
[----:B------:R-:W-:Y:S05]  /*5610*/  BRA.U !UP6, `(.L_x_105) ;  /* 0x000000010e387547 */ /* 0x000fea000b800000 */
[----:B------:R-:W-:Y:S01]  /*5620*/  UPLOP3.LUT UP2, UPT, UPT, UPT, UP5, 0x80, 0x8 ;  /* 0x000000000008789c */ /* 0x000fe20003f4f050 */
[----:B--2---:R-:W-:Y:S01]  /*5630*/  HFMA2 R0, -RZ, RZ, 0, 5.9604644775390625e-08 ;  /* 0x00000001ff007431 */ /* 0x004fe200000001ff */
[----:B------:R-:W2:Y:S01]  /*5640*/  LDCU.64 UR8, c[0x0][0x358] ;  /* 0x00006b00ff0877ac */ /* 0x000ea20008000a00 */
[----:B------:R-:W-:Y:S03]  /*5650*/  IMAD.MOV.U32 R196, RZ, RZ, 0x1 ;  /* 0x00000001ffc47424 */ /* 0x000fe600078e00ff */
[----:B------:R-:W-:Y:S05]  /*5660*/  PLOP3.LUT P1, PT, PT, PT, UP2, 0x80, 0x8 ;  /* 0x000000000008781c */ /* 0x000fea0003f2f028 */
[----:B------:R-:W3:Y:S01]  /*5670*/  @UP2 LDCU.64 UR4, c[0x0][0x888] ;  /* 0x00011100ff0427ac */ /* 0x000ee20008000a00 */
[----:B------:R-:W-:Y:S07]  /*5680*/  @UP2 UIMAD UR6, UR36, UR30, URZ ;  /* 0x0000001e240622a4 */ /* 0x000fee000f8e02ff */
[----:B------:R-:W-:Y:S01]  /*5690*/  @!P1 PRMT R196, R0, 0x7610, R196 ;  /* 0x0000761000c49816 */ /* 0x000fe200000000c4 */
[----:B---3--:R-:W-:Y:S06]  /*56a0*/  @UP2 UIMAD.WIDE UR4, UR6, 0x4, UR4 ;  /* 0x00000004060428a5 */ /* 0x008fec000f8e0204 */
[----:B------:R-:W-:Y:S01]  /*56b0*/  IMAD.U32 R4, RZ, RZ, UR4 ;  /* 0x00000004ff047e24 */ /* 0x000fe2000f8e00ff */
[----:B------:R-:W-:Y:S04]  /*56c0*/  MOV R5, UR5 ;  /* 0x0000000500057c02 */ /* 0x000fe80008000f00 */
[----:B------:R-:W3:Y:S01]  /*56d0*/  @!UP2 LDCU UR4, c[0x0][0x880] ;  /* 0x00011000ff04a7ac */ /* 0x000ee20008000800 */
[----:B--2--5:R4:W5:Y:S02]  /*56e0*/  @P1 LDG.E R94, desc[UR8][R4.64] ;  /* 0x00000008045e1981 */ /* 0x024964000c1e1900 */
[----:B---34-:R-:W-:Y:S07]  /*56f0*/  @!P1 IMAD.U32 R94, RZ, RZ, UR4 ;  /* 0x00000004ff5e9e24 */ /* 0x018fee000f8e00ff */
.L_x_105:
[----:B-----5:R-:W-:Y:S01]  /*5700*/  @!P0 ISETP.EQ.AND P2, PT, R94, RZ, PT ;  /* 0x000000ff5e00820c */ /* 0x020fe20003f42270 */
[----:B------:R-:W-:Y:S01]  /*5710*/  @!UPT UIADD3 URZ, UPT, UPT, URZ, URZ, URZ ;  /* 0x000000fffffff290 */ /* 0x000fe2000fffe0ff */
[----:B------:R-:W-:Y:S11]  /*5720*/  @!P0 BRA `(.L_x_106) ;  /* 0x0000000000148947 */ /* 0x000ff60003800000 */
[----:B------:R-:W-:Y:S02]  /*5730*/  LOP3.LUT P0, RZ, R196, 0xff, RZ, 0xc0, !PT ;  /* 0x000000ffc4ff7812 */ /* 0x000fe4000780c0ff */
[----:B------:R-:W-:Y:S04]  /*5740*/  PLOP3.LUT P2, PT, PT, PT, UP2, 0x80, 0x8 ;  /* 0x000000000008781c */ /* 0x000fe80003f4f028 */
[----:B------:R-:W-:Y:S07]  /*5750*/  PLOP3.LUT P2, PT, P2, PT, PT, 0x8, 0x80 ;  /* 0x000000000080781c */ /* 0x000fee000174e170 */
[----:B------:R-:W-:Y:S11]  /*5760*/  @P0 ISETP.EQ.AND P2, PT, R94, RZ, PT ;  /* 0x000000ff5e00020c */ /* 0x000ff60003f42270 */
[----:B------:R-:W-:Y:S02]  /*5770*/  @!UPT UIADD3 URZ, UPT, UPT, URZ, URZ, URZ ;  /* 0x000000fffffff290 */ /* 0x000fe4000fffe0ff */
.L_x_106:
[----:B------:R-:W3:Y:S01]  /*5780*/  SYNCS.PHASECHK.TRANS64.TRYWAIT P0, [UR21+0x1d8], R2 ;  /* 0x0001d802ff0075a7 */ /* 0x000ee20008001115 */
[----:B------:R-:W-:Y:S02]  /*5790*/  ELECT P1, URZ, PT ;  /* 0x0000000000ff782f */ /* 0x000fe40003820000 */
[----:B------:R-:W-:Y:S01]  /*57a0*/  IADD3 R10, PT, PT, R10, 0x1, RZ ;  /* 0x000000010a0a7810 */ /* 0x000fe20007ffe0ff */
[----:B---3--:R-:W-:Y:S10]  /*57b0*/  @!P0 BRA `(.L_x_107) ;  /* 0x0000004400e48947 */ /* 0x008ff40003800000 */
.L_x_212:
[----:B------:R-:W-:Y:S01]  /*57c0*/  PLOP3.LUT P1, PT, P2, P1, PT, 0xf2, 0x2f ;  /* 0x00000000002f781c */ /* 0x000fe20001723e72 */
[----:B------:R-:W-:Y:S01]  /*57d0*/  UMOV UR6, 0x0 ;  /* 0x0000000000067882 */ /* 0x000fe20000000000 */
[----:B------:R-:W-:Y:S01]  /*57e0*/  UMOV UR7, 0x10000000 ;  /* 0x1000000000077882 */ /* 0x000fe20000000000 */
[----:B------:R-:W-:Y:S01]  /*57f0*/  UMOV UR28, UR36 ;  /* 0x00000024001c7c82 */ /* 0x000fe20008000000 */
[----:B------:R-:W-:Y:S01]  /*5800*/  UMOV UR12, UR36 ;  /* 0x00000024000c7c82 */ /* 0x000fe20008000000 */
[----:B------:R-:W-:Y:S01]  /*5810*/  UMOV UR20, UR36 ;  /* 0x0000002400147c82 */ /* 0x000fe20008000000 */
[----:B------:R-:W-:Y:S07]  /*5820*/  LOP3.LUT R11, R11, 0x1, RZ, 0x3c, !PT ;  /* 0x000000010b0b7812 */ /* 0x000fee00078e3cff */
[----:B--2---:R-:W-:Y:S01]  /*5830*/  @!P1 IADD3 R2, P0, PT, R12, 0x580, RZ ;  /* 0x000005800c029810 */ /* 0x004fe20007f1e0ff */
[----:B------:R-:W-:Y:S01]  /*5840*/  VOTEU.ALL UP1, P1 ;  /* 0x0000000000ff7886 */ /* 0x000fe20000820000 */
[----:B------:R-:W-:Y:S02]  /*5850*/  VOTEU.ALL UP0, P1 ;  /* 0x0000000000ff7886 */ /* 0x000fe40000800000 */
[----:B------:R-:W-:Y:S01]  /*5860*/  @!P1 R2UR UR5, R2 ;  /* 0x00000000020592ca */ /* 0x000fe200000e0000 */
[----:B------:R-:W-:Y:S01]  /*5870*/  @!P1 IMAD.X R0, RZ, RZ, R13, P0 ;  /* 0x000000ffff009224 */ /* 0x000fe200000e060d */
[----:B------:R-:W-:Y:S01]  /*5880*/  ISETP.NE.AND P0, PT, R10, 0x2, PT ;  /* 0x000000020a00780c */ /* 0x000fe20003f05270 */
[----:B------:R-:W-:Y:S02]  /*5890*/  @!UP0 USHF.L.U32 UR35, UR45, 0x6, URZ ;  /* 0x000000062d238899 */ /* 0x000fe400080006ff */
[----:B------:R-:W-:Y:S01]  /*58a0*/  @!UP0 UIMAD UR34, UR46, 0xa0, URZ ;  /* 0x000000a02e2288a4 */ /* 0x000fe2000f8e02ff */
[----:B------:R-:W-:Y:S01]  /*58b0*/  @!P1 R2UR UR4, R0 ;  /* 0x00000000000492ca */ /* 0x000fe200000e0000 */
[----:B------:R-:W-:Y:S01]  /*58c0*/  @!UP0 UIADD3 UR32, UPT, UPT, UR21, 0x300, URZ ;  /* 0x0000030015208890 */ /* 0x000fe2000fffe0ff */
[----:B------:R-:W-:Y:S01]  /*58d0*/  SEL R0, RZ, 0x1, P0 ;  /* 0x00000001ff007807 */ /* 0x000fe20000000000 */
[----:B------:R-:W-:Y:S01]  /*58e0*/  @!UP0 UIADD3 UR33, UPT, UPT, UR21, 0x1d0, URZ ;  /* 0x000001d015218890 */ /* 0x000fe2000fffe0ff */
[----:B------:R-:W-:Y:S01]  /*58f0*/  SEL R10, R10, RZ, P0 ;  /* 0x000000ff0a0a7207 */ /* 0x000fe20000000000 */
[----:B------:R-:W-:Y:S01]  /*5900*/  @!UP0 UIADD3 UR24, UPT, UPT, UR21, 0xb00, URZ ;  /* 0x00000b0015188890 */ /* 0x000fe2000fffe0ff */
[----:B------:R-:W-:Y:S01]  /*5910*/  LOP3.LUT R9, R9, R0, RZ, 0x3c, !PT ;  /* 0x0000000009097212 */ /* 0x000fe200078e3cff */
[----:B------:R-:W-:Y:S01]  /*5920*/  IMAD.U32 R2, RZ, RZ, UR5 ;  /* 0x00000005ff027e24 */ /* 0x000fe2000f8e00ff */
[----:B------:R-:W-:Y:S02]  /*5930*/  @!UP0 UIADD3 UR26, UPT, UPT, UR34, 0x20, URZ ;  /* 0x00000020221a8890 */ /* 0x000fe4000fffe0ff */
[----:B------:R-:W-:Y:S01]  /*5940*/  UMOV UR25, UR33 ;  /* 0x0000002100197c82 */ /* 0x000fe20008000000 */
[----:B------:R-:W-:Y:S01]  /*5950*/  UMOV UR27, UR35 ;  /* 0x00000023001b7c82 */ /* 0x000fe20008000000 */
[----:B------:R-:W-:Y:S01]  /*5960*/  @!UP0 UIADD3 UR8, UPT, UPT, UR21, 0x1300, URZ ;  /* 0x0000130015088890 */ /* 0x000fe2000fffe0ff */
[----:B------:R-:W-:Y:S01]  /*5970*/  IMAD.U32 R3, RZ, RZ, UR4 ;  /* 0x00000004ff037e24 */ /* 0x000fe2000f8e00ff */
[----:B------:R-:W-:Y:S01]  /*5980*/  @!P1 R2UR UR4, R2 ;  /* 0x00000000020492ca */ /* 0x000fe200000e0000 */
[----:B------:R-:W-:Y:S01]  /*5990*/  @!UP0 UIADD3 UR10, UPT, UPT, UR34, 0x40, URZ ;  /* 0x00000040220a8890 */ /* 0x000fe2000fffe0ff */
[----:B------:R-:W-:Y:S02]  /*59a0*/  UMOV UR9, UR33 ;  /* 0x0000002100097c82 */ /* 0x000fe40008000000 */
[----:B------:R-:W-:Y:S01]  /*59b0*/  @!P1 R2UR UR5, R3 ;  /* 0x00000000030592ca */ /* 0x000fe200000e0000 */
[----:B------:R-:W-:Y:S01]  /*59c0*/  UMOV UR11, UR35 ;  /* 0x00000023000b7c82 */ /* 0x000fe20008000000 */
[----:B------:R-:W-:Y:S02]  /*59d0*/  @!UP0 UIADD3 UR16, UPT, UPT, UR21, 0x1b00, URZ ;  /* 0x00001b0015108890 */ /* 0x000fe4000fffe0ff */
[----:B------:R-:W-:Y:S01]  /*59e0*/  @!UP0 UIADD3 UR18, UPT, UPT, UR34, 0x60, URZ ;  /* 0x0000006022128890 */ /* 0x000fe2000fffe0ff */
[----:B------:R-:W-:Y:S01]  /*59f0*/  UMOV UR17, UR33 ;  /* 0x0000002100117c82 */ /* 0x000fe20008000000 */
[----:B------:R-:W-:Y:S01]  /*5a00*/  UMOV UR19, UR35 ;  /* 0x0000002300137c82 */ /* 0x000fe20008000000 */
[----:B------:R-:W-:Y:S02]  /*5a10*/  UIADD3 UR46, UPT, UPT, UR13, UR57, URZ ;  /* 0x000000390d2e7290 */ /* 0x000fe4000fffe0ff */
[----:B------:R-:W-:Y:S04]  /*5a20*/  UIADD3 UR45, UPT, UPT, UR14, UR60, URZ ;  /* 0x0000003c0e2d7290 */ /* 0x000fe8000fffe0ff */
[----:B------:R2:W-:Y:S01]  /*5a30*/  @!UP1 UTMALDG.3D [UR32], [UR4], desc[UR6] ;  /* 0x00000620040095b4 */ /* 0x0005e20008011000 */
[----:B------:R-:W-:Y:S05]  /*5a40*/  VOTEU.ALL UP1, P1 ;  /* 0x0000000000ff7886 */ /* 0x000fea0000820000 */
[----:B------:R-:W-:Y:S01]  /*5a50*/  @!UP1 UTMALDG.3D [UR24], [UR4], desc[UR6] ;  /* 0x00000618040095b4 */ /* 0x000fe20008011000 */
[----:B------:R-:W-:Y:S05]  /*5a60*/  VOTEU.ALL UP1, P1 ;  /* 0x0000000000ff7886 */ /* 0x000fea0000820000 */
[----:B------:R3:W-:Y:S01]  /*5a70*/  @!UP1 UTMALDG.3D [UR8], [UR4], desc[UR6] ;  /* 0x00000608040095b4 */ /* 0x0007e20008011000 */
[----:B------:R-:W-:Y:S01]  /*5a80*/  UPLOP3.LUT UP1, UPT, UPT, UPT, UPT, 0x80, 0x8 ;  /* 0x000000000008789c */ /* 0x000fe20003f2f070 */
[----:B--2---:R-:W-:Y:S01]  /*5a90*/  UMOV UR36, UR29 ;  /* 0x0000001d00247c82 */ /* 0x004fe20008000000 */
[----:B---3--:R-:W-:Y:S02]  /*5aa0*/  @!UP0 UIADD3 UR8, UPT, UPT, UR21, 0x2300, URZ ;  /* 0x0000230015088890 */ /* 0x008fe4000fffe0ff */
[----:B------:R-:W-:Y:S01]  /*5ab0*/  @!UP0 UIADD3 UR10, UPT, UPT, UR34, 0x80, URZ ;  /* 0x00000080220a8890 */ /* 0x000fe2000fffe0ff */
[----:B------:R-:W-:Y:S05]  /*5ac0*/  VOTEU.ALL UP0, P1 ;  /* 0x0000000000ff7886 */ /* 0x000fea0000800000 */
[----:B------:R2:W-:Y:S01]  /*5ad0*/  @!UP0 UTMALDG.3D [UR16], [UR4], desc[UR6] ;  /* 0x00000610040085b4 */ /* 0x0005e20008011000 */
[----:B------:R-:W-:Y:S05]  /*5ae0*/  VOTEU.ALL UP0, P1 ;  /* 0x0000000000ff7886 */ /* 0x000fea0000800000 */
[----:B------:R2:W-:Y:S01]  /*5af0*/  @!UP0 UTMALDG.3D [UR8], [UR4], desc[UR6] ;  /* 0x00000608040085b4 */ /* 0x0005e20008011000 */
[----:B------:R2:W-:Y:S01]  /*5b00*/  @!P1 SYNCS.ARRIVE.TRANS64.RED.A0TR RZ, [UR21+0x1d0], R8 ;  /* 0x0001d008ffff99a7 */ /* 0x0005e20008300415 */
[----:B------:R-:W-:Y:S01]  /*5b10*/  SYNCS.ARRIVE.TRANS64.RED.A1T0 RZ, [UR47], RZ ;  /* 0x000000ffffff79a7 */ /* 0x000fe2000810042f */
[----:B------:R-:W-:Y:S05]  /*5b20*/  BRA.U UP3, `(.L_x_108) ;  /* 0xfffffff503187547 */ /* 0x000fea000b83ffff */
[----:B------:R-:W-:Y:S07]  /*5b30*/  MOV R0, UR21 ;  /* 0x0000001500007c02 */ /* 0x000fee0008000f00 */
.L_x_109:
[----:B---3--:R-:W-:-:S04]  /*5b40*/  SHF.L.U32 R3, R11, 0x1f, RZ ;  /* 0x0000001f0b037819 */ /* 0x008fc800000006ff */
[----:B------:R3:W4:Y:S03]  /*5b50*/  SYNCS.PHASECHK.TRANS64.TRYWAIT P0, [R0+URZ+0x1d8], R3 ;  /* 0x0001d803000075a7 */ /* 0x00072600080011ff */
[----:B----4-:R-:W-:Y:S05]  /*5b60*/  @!P0 NANOSLEEP.SYNCS 0x989680 ;  /* 0x009896800000895d */ /* 0x010fea0003900000 */
[----:B------:R-:W4:Y:S02]  /*5b70*/  @!P0 SYNCS.PHASECHK.TRANS64 P0, [R0+URZ+0x1d8], R3 ;  /* 0x0001d803000085a7 */ /* 0x000f2400080010ff */
[----:B-12-4-:R-:W-:Y:S05]  /*5b80*/  @P0 EXIT ;  /* 0x000000000000094d */ /* 0x016fea0003800000 */
[----:B------:R-:W-:Y:S05]  /*5b90*/  BRA `(.L_x_109) ;  /* 0xfffffffc00e87947 */ /* 0x000fea000383ffff */
.L_x_100:
[----:B------:R-:W-:-:S06]  /*5ba0*/  UISETP.GE.AND UP0, UPT, UR20, 0x4, UPT ;  /* 0x000000041400788c */ /* 0x000fcc000bf06270 */
[----:B------:R-:W-:-:S13]  /*5bb0*/  PLOP3.LUT P0, PT, PT, PT, UP0, 0x80, 0x8 ;  /* 0x000000000008781c */ /* 0x000fda0003f0f008 */
[----:B-1----:R-:W-:Y:S05]  /*5bc0*/  @!P0 EXIT ;  /* 0x000000000000894d */ /* 0x002fea0003800000 */
[----:B------:R-:W-:Y:S01]  /*5bd0*/  BAR.SYNC.DEFER_BLOCKING 0x6, 0xa0 ;  /* 0x0182800000007b1d */ /* 0x000fe20000010000 */
[C---:B------:R-:W-:Y:S01]  /*5be0*/  IMAD.SHL.U32 R6, R186.reuse, 0x20, RZ ;  /* 0x00000020ba067824 */ /* 0x040fe200078e00ff */
[----:B------:R-:W-:Y:S01]  /*5bf0*/  CS2R R200, SRZ ;  /* 0x0000000000c87805 */ /* 0x000fe2000001ff00 */
[C---:B------:R-:W-:Y:S01]  /*5c00*/  IMAD.SHL.U32 R187, R186.reuse, 0x10, RZ ;  /* 0x00000010babb7824 */ /* 0x040fe200078e00ff */
[----:B------:R-:W-:Y:S01]  /*5c10*/  CS2R R198, SRZ ;  /* 0x0000000000c67805 */ /* 0x000fe2000001ff00 */
[----:B------:R-:W-:Y:S01]  /*5c20*/  IMAD.U32 R2, R186, 0x10000, RZ ;  /* 0x00010000ba027824 */ /* 0x000fe200078e00ff */
[----:B------:R-:W-:Y:S02]  /*5c30*/  UMOV UR44, 0x400 ;  /* 0x00000400002c7882 */ /* 0x000fe40000000000 */
[----:B------:R-:W1:Y:S01]  /*5c40*/  LDC.64 R182, c[0x0][0x888] ;  /* 0x00022200ffb67b82 */ /* 0x000e620000000a00 */
[----:B------:R-:W-:Y:S01]  /*5c50*/  ULEA UR44, UR47, UR44, 0x18 ;  /* 0x0000002c2f2c7291 */ /* 0x000fe2000f8ec0ff */
[----:B------:R-:W-:Y:S01]  /*5c60*/  LOP3.LUT R5, R6, 0x80, RZ, 0xc0, !PT ;  /* 0x0000008006057812 */ /* 0x000fe200078ec0ff */
[----:B------:R-:W-:Y:S01]  /*5c70*/  IMAD.SHL.U32 R4, R186, 0x4, RZ ;  /* 0x00000004ba047824 */ /* 0x000fe200078e00ff */
[----:B------:R-:W-:Y:S01]  /*5c80*/  LOP3.LUT R187, R187, 0x600, RZ, 0xc0, !PT ;  /* 0x00000600bbbb7812 */ /* 0x000fe200078ec0ff */
[----:B------:R-:W-:Y:S01]  /*5c90*/  UIADD3 UR4, UPT, UPT, UR44, 0x2b00, URZ ;  /* 0x00002b002c047890 */ /* 0x000fe2000fffe0ff */
[----:B------:R-:W-:Y:S01]  /*5ca0*/  LOP3.LUT R5, R5, 0x10, R186, 0xf8, !PT ;  /* 0x0000001005057812 */ /* 0x000fe200078ef8ba */
[----:B------:R-:W-:Y:S01]  /*5cb0*/  IMAD.MOV.U32 R88, RZ, RZ, RZ ;  /* 0x000000ffff587224 */ /* 0x000fe200078e00ff */
[----:B------:R-:W2:Y:S01]  /*5cc0*/  LDC.64 R184, c[0x0][0x890] ;  /* 0x00022400ffb87b82 */ /* 0x000ea20000000a00 */
[----:B------:R-:W-:Y:S01]  /*5cd0*/  LOP3.LUT R187, R187, 0x60, R6, 0xf8, !PT ;  /* 0x00000060bbbb7812 */ /* 0x000fe200078ef806 */
[----:B------:R-:W3:Y:S01]  /*5ce0*/  LDCU UR50, c[0x0][0x370] ;  /* 0x00006e00ff3277ac */ /* 0x000ee20008000800 */
[----:B------:R-:W-:Y:S01]  /*5cf0*/  LOP3.LUT R2, R2, 0x600000, RZ, 0xc0, !PT ;  /* 0x0060000002027812 */ /* 0x000fe200078ec0ff */
[----:B------:R-:W-:Y:S01]  /*5d00*/  IMAD.U32 R202, RZ, RZ, UR4 ;  /* 0x00000004ffca7e24 */ /* 0x000fe2000f8e00ff */
[----:B------:R-:W-:Y:S01]  /*5d10*/  LOP3.LUT R4, R5, 0x10, R4, 0x78, !PT ;  /* 0x0000001005047812 */ /* 0x000fe200078e7804 */
[----:B------:R-:W4:Y:S01]  /*5d20*/  LDCU.64 UR62, c[0x0][0x348] ;  /* 0x00006900ff3e77ac */ /* 0x000f220008000a00 */
[----:B------:R-:W-:Y:S01]  /*5d30*/  LOP3.LUT R187, R187, 0x100, R6, 0xf8, !PT ;  /* 0x00000100bbbb7812 */ /* 0x000fe200078ef806 */
[----:B------:R-:W1:Y:S01]  /*5d40*/  LDC.64 R180, c[0x0][0x8b0] ;  /* 0x00022c00ffb47b82 */ /* 0x000e620000000a00 */
[----:B------:R-:W3:Y:S01]  /*5d50*/  LDS R3, [UR44+0x2a0] ;  /* 0x0002a02cff037984 */ /* 0x000ee20008000800 */
[----:B------:R-:W1:Y:S01]  /*5d60*/  LDCU UR43, c[0x0][0xb0c] ;  /* 0x00016180ff2b77ac */ /* 0x000e620008000800 */
[----:B------:R-:W-:Y:S01]  /*5d70*/  LOP3.LUT R187, R187, R4, RZ, 0xfc, !PT ;  /* 0x00000004bbbb7212 */ /* 0x000fe200078efcff */
[----:B------:R-:W1:Y:S04]  /*5d80*/  LDCU UR39, c[0x0][0xb30] ;  /* 0x00016600ff2777ac */ /* 0x000e680008000800 */
[----:B------:R-:W1:Y:S01]  /*5d90*/  LDC.64 R174, c[0x0][0x8a8] ;  /* 0x00022a00ffae7b82 */ /* 0x000e620000000a00 */
[----:B------:R-:W1:Y:S01]  /*5da0*/  LDCU.64 UR58, c[0x0][0x888] ;  /* 0x00011100ff3a77ac */ /* 0x000e620008000a00 */
[----:B------:R-:W1:Y:S01]  /*5db0*/  LDCU.64 UR40, c[0x0][0xb28] ;  /* 0x00016500ff2877ac */ /* 0x000e620008000a00 */
[----:B------:R-:W1:Y:S01]  /*5dc0*/  LDCU.128 UR52, c[0x0][0xb10] ;  /* 0x00016200ff3477ac */ /* 0x000e620008000c00 */
[----:B------:R-:W1:Y:S01]  /*5dd0*/  LDCU UR49, c[0x0][0x374] ;  /* 0x00006e80ff3177ac */ /* 0x000e620008000800 */
[----:B------:R-:W-:Y:S01]  /*5de0*/  UIADD3 UR56, UPT, UPT, UR44, 0x300, URZ ;  /* 0x000003002c387890 */ /* 0x000fe2000fffe0ff */
[----:B--234-:R-:W-:-:S11]  /*5df0*/  IMAD.IADD R2, R3, 0x1, R2 ;  /* 0x0000000103027824 */ /* 0x01cfd600078e0202 */
.L_x_131:
[----:B------:R-:W-:Y:S02]  /*5e00*/  LEA R8, R198, UR44, 0x3 ;  /* 0x0000002cc6087c11 */ /* 0x000fe4000f8e18ff */
[----:B------:R-:W-:Y:S02]  /*5e10*/  SHF.L.U32 R3, R200, 0x1f, RZ ;  /* 0x0000001fc8037819 */ /* 0x000fe400000006ff */
[----:B------:R-:W-:Y:S02]  /*5e20*/  LEA R5, R198, UR44, 0x4 ;  /* 0x0000002cc6057c11 */ /* 0x000fe4000f8e20ff */
[----:B--2---:R-:W2:Y:S02]  /*5e30*/  SYNCS.PHASECHK.TRANS64.TRYWAIT P0, [R8+URZ+0x1f0], R3 ;  /* 0x0001f003080075a7 */ /* 0x004ea400080011ff */
[----:B-12---:R-:W-:Y:S05]  /*5e40*/  @!P0 BRA `(.L_x_110) ;  /* 0x0000004000588947 */ /* 0x006fea0003800000 */
.L_x_213:
        /* <DEDUP_REMOVED lines=11> */
[----:B------:R-:W-:Y:S01]  /*5f00*/  PLOP3.LUT P0, PT, PT, PT, UP1, 0x80, 0x8 ;  /* 0x000000000008781c */ /* 0x000fe20003f0f018 */
[----:B------:R-:W-:Y:S11]  /*5f10*/  UP2UR UR48, UPR, URZ, 0x2 ;  /* 0x00000002ff307883 */ /* 0x000ff60008000000 */
[----:B------:R-:W-:Y:S01]  /*5f20*/  @!UPT UIADD3 URZ, UPT, UPT, URZ, URZ, URZ ;  /* 0x000000fffffff290 */ /* 0x000fe2000fffe0ff */
[----:B------:R-:W-:Y:S02]  /*5f30*/  @P0 SHF.R.U32.HI R0, RZ, 0x10, R5 ;  /* 0x00000010ff000819 */ /* 0x000fe40000011605 */
[----:B--2---:R-:W-:Y:S02]  /*5f40*/  @P0 MOV R3, R4 ;  /* 0x0000000400030202 */ /* 0x004fe40000000f00 */
        /* <DEDUP_REMOVED lines=11> */
[----:B------:R-:W3:Y:S01]  /*6000*/  LDCU UR12, c[0x0][0xb20] ;  /* 0x00016400ff0c77ac */ /* 0x000ee20008000800 */
[----:B-1----:R-:W-:Y:S02]  /*6010*/  UIMAD.WIDE.U32 UR4, UR49, UR55, URZ ;  /* 0x00000037310472a5 */ /* 0x002fe4000f8e00ff */
[----:B------:R-:W-:Y:S02]  /*6020*/  UIMAD.WIDE.U32 UR6, UR50, UR52, URZ ;  /* 0x00000034320672a5 */ /* 0x000fe4000f8e00ff */
[----:B------:R-:W-:Y:S02]  /*6030*/  UISETP.NE.AND UP0, UPT, UR54, 0x1, UPT ;  /* 0x000000013600788c */ /* 0x000fe4000bf05270 */
[----:B------:R-:W-:Y:S02]  /*6040*/  UIMAD.WIDE.U32 UR8, UR37, UR55, URZ ;  /* 0x00000037250872a5 */ /* 0x000fe4000f8e00ff */
[----:B------:R-:W-:Y:S02]  /*6050*/  UIMAD.WIDE.U32 UR10, UR38, UR52, URZ ;  /* 0x00000034260a72a5 */ /* 0x000fe4000f8e00ff */
[----:B------:R-:W-:Y:S02]  /*6060*/  UISETP.NE.AND UP1, UPT, UR43, 0x1, UPT ;  /* 0x000000012b00788c */ /* 0x000fe4000bf25270 */
[----:B------:R-:W-:Y:S01]  /*6070*/  UISETP.NE.AND UP2, UPT, UR42, 0x1, UPT ;  /* 0x000000012a00788c */ /* 0x000fe2000bf45270 */
[----:B------:R-:W-:Y:S02]  /*6080*/  UMOV UR4, UR5 ;  /* 0x0000000500047c82 */ /* 0x000fe40008000000 */
[----:B---3--:R-:W-:Y:S03]  /*6090*/  USHF.R.U32.HI UR5, URZ, UR12, UR4 ;  /* 0x0000000cff057299 */ /* 0x008fe60008011604 */
[----:B------:R-:W-:Y:S02]  /*60a0*/  UMOV UR4, UR7 ;  /* 0x0000000700047c82 */ /* 0x000fe40008000000 */
[----:B------:R-:W-:Y:S02]  /*60b0*/  USHF.R.U32.HI UR7, URZ, UR53, UR4 ;  /* 0x00000035ff077299 */ /* 0x000fe40008011604 */
[----:B------:R-:W-:Y:S02]  /*60c0*/  USEL UR4, UR49, UR5, !UP0 ;  /* 0x0000000531047287 */ /* 0x000fe4000c000000 */
[----:B------:R-:W-:Y:S01]  /*60d0*/  USEL UR7, UR50, UR7, !UP1 ;  /* 0x0000000732077287 */ /* 0x000fe2000c800000 */
[----:B------:R-:W-:Y:S01]  /*60e0*/  UMOV UR5, UR9 ;  /* 0x0000000900057c82 */ /* 0x000fe20008000000 */
[----:B------:R-:W-:Y:S02]  /*60f0*/  UIMAD.WIDE.U32 UR8, UR4, UR40, URZ ;  /* 0x00000028040872a5 */ /* 0x000fe4000f8e00ff */
[----:B------:R-:W-:Y:S03]  /*6100*/  USHF.R.U32.HI UR6, URZ, UR12, UR5 ;  /* 0x0000000cff067299 */ /* 0x000fe60008011605 */
[----:B------:R-:W-:Y:S01]  /*6110*/  UMOV UR5, UR11 ;  /* 0x0000000b00057c82 */ /* 0x000fe20008000000 */
[----:B------:R-:W-:Y:S02]  /*6120*/  UIMAD.WIDE.U32 UR10, UR7, UR40, URZ ;  /* 0x00000028070a72a5 */ /* 0x000fe4000f8e00ff */
[----:B------:R-:W-:Y:S02]  /*6130*/  USHF.R.U32.HI UR12, URZ, UR53, UR5 ;  /* 0x00000035ff0c7299 */ /* 0x000fe40008011605 */
[----:B------:R-:W-:Y:S01]  /*6140*/  USEL UR6, UR37, UR6, !UP0 ;  /* 0x0000000625067287 */ /* 0x000fe2000c000000 */
[----:B------:R-:W-:Y:S02]  /*6150*/  UMOV UR5, UR9 ;  /* 0x0000000900057c82 */ /* 0x000fe40008000000 */
[----:B------:R-:W-:Y:S01]  /*6160*/  UMOV UR10, UR11 ;  /* 0x0000000b000a7c82 */ /* 0x000fe20008000000 */
[----:B------:R-:W-:Y:S02]  /*6170*/  @UP2 USHF.R.U32.HI UR4, URZ, UR41, UR5 ;  /* 0x00000029ff042299 */ /* 0x000fe40008011605 */
[----:B------:R-:W-:Y:S02]  /*6180*/  @UP2 USHF.R.U32.HI UR7, URZ, UR41, UR10 ;  /* 0x00000029ff072299 */ /* 0x000fe4000801160a */
[----:B------:R-:W-:Y:S02]  /*6190*/  UIMAD UR4, UR42, UR4, URZ ;  /* 0x000000042a0472a4 */ /* 0x000fe4000f8e02ff */
[----:B------:R-:W-:Y:S02]  /*61a0*/  UIMAD.WIDE.U32 UR10, UR6, UR40, URZ ;  /* 0x00000028060a72a5 */ /* 0x000fe4000f8e00ff */
[----:B------:R-:W-:Y:S02]  /*61b0*/  USEL UR5, UR38, UR12, !UP1 ;  /* 0x0000000c26057287 */ /* 0x000fe4000c800000 */
[----:B------:R-:W-:Y:S02]  /*61c0*/  UIMAD UR8, UR42, UR7, URZ ;  /* 0x000000072a0872a4 */ /* 0x000fe4000f8e02ff */
[----:B------:R-:W-:Y:S03]  /*61d0*/  UISETP.GE.AND UP0, UPT, UR6, UR4, UPT ;  /* 0x000000040600728c */ /* 0x000fe6000bf06270 */
[----:B------:R-:W-:Y:S01]  /*61e0*/  UMOV UR4, UR11 ;  /* 0x0000000b00047c82 */ /* 0x000fe20008000000 */
[----:B------:R-:W-:Y:S02]  /*61f0*/  UISETP.GE.OR UP0, UPT, UR5, UR8, UP0 ;  /* 0x000000080500728c */ /* 0x000fe40008706670 */
[----:B------:R-:W-:Y:S02]  /*6200*/  USHF.R.U32.HI UR4, URZ, UR41, UR4 ;  /* 0x00000029ff047299 */ /* 0x000fe40008011604 */
[----:B------:R-:W-:Y:S02]  /*6210*/  UIMAD.WIDE.U32 UR8, UR5, UR40, URZ ;  /* 0x00000028050872a5 */ /* 0x000fe4000f8e00ff */
[----:B------:R-:W-:Y:S02]  /*6220*/  USEL UR11, UR6, UR4, !UP2 ;  /* 0x00000004060b7287 */ /* 0x000fe4000d000000 */
[----:B------:R-:W-:Y:S02]  /*6230*/  UIADD3 UR8, UPT, UPT, -UR5, URZ, URZ ;  /* 0x000000ff05087290 */ /* 0x000fe4000fffe1ff */
[----:B------:R-:W-:Y:S01]  /*6240*/  UIADD3 UR10, UPT, UPT, -UR11, URZ, URZ ;  /* 0x000000ff0b0a7290 */ /* 0x000fe2000fffe1ff */
[----:B------:R-:W-:Y:S01]  /*6250*/  @!UP0 UMOV UR4, UR9 ;  /* 0x0000000900048c82 */ /* 0x000fe20008000000 */
[----:B------:R-:W-:Y:S02]  /*6260*/  UIADD3 UR9, UPT, UPT, -UR6, URZ, URZ ;  /* 0x000000ff06097290 */ /* 0x000fe4000fffe1ff */
[----:B------:R-:W-:Y:S02]  /*6270*/  @!UP0 USHF.R.U32.HI UR4, URZ, UR41, UR4 ;  /* 0x00000029ff048299 */ /* 0x000fe40008011604 */
[----:B------:R-:W-:Y:S02]  /*6280*/  UIMAD UR10, UR42, UR10, UR6 ;  /* 0x0000000a2a0a72a4 */ /* 0x000fe4000f8e0206 */
[----:B------:R-:W-:Y:S04]  /*6290*/  @!UP0 USEL UR4, UR5, UR4, !UP2 ;  /* 0x0000000405048287 */ /* 0x000fe8000d000000 */
[----:B------:R-:W-:Y:S02]  /*62a0*/  @!UP0 UIMAD UR10, UR7, UR10, UR4 ;  /* 0x0000000a070a82a4 */ /* 0x000fe4000f8e0204 */
[----:B------:R-:W-:Y:S02]  /*62b0*/  @!UP0 UIADD3 UR11, UPT, UPT, UR11, -UR4, URZ ;  /* 0x800000040b0b8290 */ /* 0x000fe4000fffe0ff */
[----:B------:R-:W-:Y:S02]  /*62c0*/  UIMAD UR7, UR43, UR8, UR38 ;  /* 0x000000082b0772a4 */ /* 0x000fe4000f8e0226 */
[----:B------:R-:W-:Y:S02]  /*62d0*/  @!UP0 UIMAD UR6, UR11, UR42, UR5 ;  /* 0x0000002a0b0682a4 */ /* 0x000fe4000f8e0205 */
[----:B------:R-:W-:Y:S01]  /*62e0*/  UIMAD UR4, UR54, UR9, UR37 ;  /* 0x00000009360472a4 */ /* 0x000fe2000f8e0225 */
[----:B------:R-:W-:Y:S02]  /*62f0*/  @!UP0 UMOV UR5, UR10 ;  /* 0x0000000a00058c82 */ /* 0x000fe40008000000 */
[----:B------:R-:W-:Y:S02]  /*6300*/  UIMAD UR38, UR5, UR43, UR7 ;  /* 0x0000002b052672a4 */ /* 0x000fe4000f8e0207 */
[----:B------:R-:W-:Y:S11]  /*6310*/  UIMAD UR37, UR6, UR54, UR4 ;  /* 0x00000036062572a4 */ /* 0x000ff6000f8e0204 */
[----:B------:R-:W-:Y:S01]  /*6320*/  @!UPT UIADD3 URZ, UPT, UPT, URZ, URZ, URZ ;  /* 0x000000fffffff290 */ /* 0x000fe2000fffe0ff */
.L_x_111:
[----:B-1----:R-:W-:Y:S01]  /*6330*/  UISETP.NE.AND UP0, UPT, UR39, 0x1, UPT ;  /* 0x000000012700788c */ /* 0x002fe2000bf05270 */
[----:B------:R-:W-:Y:S10]  /*6340*/  IADD3 R198, PT, PT, R198, 0x1, RZ ;  /* 0x00000001c6c67810 */ /* 0x000ff40007ffe0ff */
[----:B------:R-:W1:Y:S01]  /*6350*/  @!UP0 LDCU.128 UR12, c[0x0][0xb10] ;  /* 0x00016200ff0c87ac */ /* 0x000e620008000c00 */
[----:B------:R-:W3:Y:S01]  /*6360*/  @!UP0 LDCU UR5, c[0x0][0xb0c] ;  /* 0x00016180ff0587ac */ /* 0x000ee20008000800 */
[----:B------:R-:W4:Y:S01]  /*6370*/  @!UP0 LDCU UR10, c[0x0][0xb20] ;  /* 0x00016400ff0a87ac */ /* 0x000f220008000800 */
[----:B-1----:R-:W-:Y:S02]  /*6380*/  UIMAD.WIDE.U32 UR8, UR38, UR12, URZ ;  /* 0x0000000c260872a5 */ /* 0x002fe4000f8e00ff */
[----:B------:R-:W-:Y:S02]  /*6390*/  UIMAD.WIDE.U32 UR6, UR37, UR15, URZ ;  /* 0x0000000f250672a5 */ /* 0x000fe4000f8e00ff */
[----:B------:R-:W-:Y:S03]  /*63a0*/  @!UP0 UISETP.NE.AND UP1, UPT, UR14, 0x1, UPT ;  /* 0x000000010e00888c */ /* 0x000fe6000bf25270 */
[----:B------:R-:W-:Y:S01]  /*63b0*/  @!UP0 UMOV UR4, UR9 ;  /* 0x0000000900048c82 */ /* 0x000fe20008000000 */
[----:B---3--:R-:W-:Y:S02]  /*63c0*/  @!UP0 UISETP.NE.AND UP2, UPT, UR5, 0x1, UPT ;  /* 0x000000010500888c */ /* 0x008fe4000bf45270 */
[----:B------:R-:W-:Y:S01]  /*63d0*/  @!UP0 USHF.R.U32.HI UR4, URZ, UR13, UR4 ;  /* 0x0000000dff048299 */ /* 0x000fe20008011604 */
[----:B------:R-:W-:Y:S02]  /*63e0*/  @!UP0 UMOV UR6, UR7 ;  /* 0x0000000700068c82 */ /* 0x000fe40008000000 */
[----:B----4-:R-:W-:Y:S02]  /*63f0*/  @!UP0 USHF.R.U32.HI UR6, URZ, UR10, UR6 ;  /* 0x0000000aff068299 */ /* 0x010fe40008011606 */
[----:B------:R-:W-:Y:S02]  /*6400*/  @!UP0 USEL UR7, UR38, UR4, !UP2 ;  /* 0x0000000426078287 */ /* 0x000fe4000d000000 */
[----:B------:R-:W-:Y:S04]  /*6410*/  @!UP0 USEL UR6, UR37, UR6, !UP1 ;  /* 0x0000000625068287 */ /* 0x000fe8000c800000 */
[----:B------:R-:W-:Y:S02]  /*6420*/  @!UP0 UIADD3 UR4, UPT, UPT, -UR7, UR6, URZ ;  /* 0x0000000607048290 */ /* 0x000fe4000fffe1ff */
[----:B------:R-:W-:Y:S02]  /*6430*/  @!UP0 UIADD3 UR6, UPT, UPT, UR7, -UR6, URZ ;  /* 0x8000000607068290 */ /* 0x000fe4000fffe0ff */
[----:B------:R-:W-:Y:S02]  /*6440*/  @!UP0 UIMAD UR38, UR4, UR5, UR38 ;  /* 0x00000005042682a4 */ /* 0x000fe4000f8e0226 */
[----:B------:R-:W-:Y:S02]  /*6450*/  @!UP0 UIMAD UR37, UR6, UR14, UR37 ;  /* 0x0000000e062582a4 */ /* 0x000fe4000f8e0225 */
[----:B------:R-:W-:Y:S09]  /*6460*/  ULOP3.LUT UP0, URZ, UR56, 0x90, URZ, 0xc0, !UPT ;  /* 0x0000009038ff7892 */ /* 0x000ff2000f80c0ff */
[----:B------:R-:W-:Y:S05]  /*6470*/  BRA.U !UP0, `(.L_x_112) ;  /* 0x0000000108407547 */ /* 0x000fea000b800000 */
[----:B------:R-:W1:Y:S01]  /*6480*/  LDCU.64 UR8, c[0x4][0x80] ;  /* 0x01001000ff0877ac */ /* 0x000e620008000a00 */
[----:B------:R-:W-:Y:S01]  /*6490*/  MOV R15, 0x0 ;  /* 0x00000000000f7802 */ /* 0x000fe20000000f00 */
[----:B------:R-:W-:Y:S02]  /*64a0*/  HFMA2 R12, -RZ, RZ, 0, 5.9604644775390625e-08 ;  /* 0x00000001ff0c7431 */ /* 0x000fe400000001ff */
[----:B------:R-:W-:Y:S02]  /*64b0*/  IMAD.MOV.U32 R8, RZ, RZ, 0x70 ;  /* 0x00000070ff087424 */ /* 0x000fe400078e00ff */
[----:B------:R-:W-:Y:S01]  /*64c0*/  IMAD.MOV.U32 R13, RZ, RZ, RZ ;  /* 0x000000ffff0d7224 */ /* 0x000fe200078e00ff */
[----:B------:R-:W3:Y:S01]  /*64d0*/  LDCU.64 UR6, c[0x4][0x88] ;  /* 0x01001100ff0677ac */ /* 0x000ee20008000a00 */
[----:B------:R-:W4:Y:S01]  /*64e0*/  LDC.64 R14, c[0x4][R15] ;  /* 0x010000000f0e7b82 */ /* 0x000f220000000a00 */
[----:B------:R-:W2:Y:S01]  /*64f0*/  LDCU.64 UR4, c[0x4][0x8] ;  /* 0x01000100ff0477ac */ /* 0x000ea20008000a00 */
[----:B-1----:R-:W-:Y:S01]  /*6500*/  MOV R5, UR9 ;  /* 0x0000000900057c02 */ /* 0x002fe20008000f00 */
[----:B------:R-:W-:Y:S01]  /*6510*/  IMAD.U32 R4, RZ, RZ, UR8 ;  /* 0x00000008ff047e24 */ /* 0x000fe2000f8e00ff */
[----:B---3--:R-:W-:Y:S01]  /*6520*/  MOV R7, UR7 ;  /* 0x0000000700077c02 */ /* 0x008fe20008000f00 */
[----:B------:R-:W-:Y:S01]  /*6530*/  IMAD.U32 R6, RZ, RZ, UR6 ;  /* 0x00000006ff067e24 */ /* 0x000fe2000f8e00ff */
[----:B--2---:R-:W-:Y:S01]  /*6540*/  MOV R11, UR5 ;  /* 0x00000005000b7c02 */ /* 0x004fe20008000f00 */
[----:B------:R-:W-:Y:S02]  /*6550*/  IMAD.U32 R10, RZ, RZ, UR4 ;  /* 0x00000004ff0a7e24 */ /* 0x000fe4000f8e00ff */
[----:B------:R-:W-:Y:S07]  /*6560*/  LEPC R20, `(.L_x_112) ;  /* 0x000000001014794e */ /* 0x000fee0000000000 */
[----:B----45:R-:W-:Y:S05]  /*6570*/  CALL.ABS.NOINC R14 ;  /* 0x000000000e007343 */ /* 0x030fea0003c00000 */
.L_x_112:
[----:B------:R-:W-:Y:S01]  /*6580*/  LOP3.LUT P0, RZ, R202, 0x90, RZ, 0xc0, !PT ;  /* 0x00000090caff7812 */ /* 0x000fe2000780c0ff */
[----:B------:R-:W-:Y:S11]  /*6590*/  BSSY.RECONVERGENT B6, `(.L_x_113) ;  /* 0x0000013000067945 */ /* 0x000ff60003800200 */
[----:B------:R-:W-:Y:S01]  /*65a0*/  @!UPT UIADD3 URZ, UPT, UPT, URZ, URZ, URZ ;  /* 0x000000fffffff290 */ /* 0x000fe2000fffe0ff */
[----:B------:R-:W-:Y:S05]  /*65b0*/  @!P0 BRA `(.L_x_114) ;  /* 0x0000000000408947 */ /* 0x000fea0003800000 */
        /* <DEDUP_REMOVED lines=16> */
.L_x_114:
[----:B------:R-:W-:Y:S05]  /*66c0*/  BSYNC.RECONVERGENT B6 ;  /* 0x0000000000067941 */ /* 0x000fea0003800200 */
.L_x_113:
[----:B------:R-:W-:Y:S01]  /*66d0*/  ISETP.NE.U32.AND P3, PT, R184, RZ, PT ;  /* 0x000000ffb800720c */ /* 0x000fe20003f65070 */
[----:B------:R-:W-:Y:S01]  /*66e0*/  UISETP.NE.AND UP1, UPT, UR61, URZ, UPT ;  /* 0x000000ff3d00728c */ /* 0x000fe2000bf25270 */
[----:B------:R-:W-:Y:S02]  /*66f0*/  ISETP.NE.U32.AND P4, PT, R180, RZ, PT ;  /* 0x000000ffb400720c */ /* 0x000fe40003f85070 */
[----:B------:R-:W-:Y:S02]  /*6700*/  ISETP.NE.AND.EX P3, PT, R185, RZ, PT, P3 ;  /* 0x000000ffb900720c */ /* 0x000fe40003f65330 */
[----:B------:R-:W-:Y:S02]  /*6710*/  PLOP3.LUT P1, PT, PT, PT, PT, 0x8, 0x80 ;  /* 0x000000000080781c */ /* 0x000fe40003f2e170 */
[----:B------:R-:W-:Y:S02]  /*6720*/  PLOP3.LUT P0, PT, PT, PT, UP1, 0x80, 0x8 ;  /* 0x000000000008781c */ /* 0x000fe40003f0f018 */
[----:B------:R-:W-:Y:S02]  /*6730*/  ISETP.NE.AND.EX P4, PT, R181, RZ, PT, P4 ;  /* 0x000000ffb500720c */ /* 0x000fe40003f85340 */
[----:B------:R-:W1:Y:S09]  /*6740*/  @UP1 LDCU.64 UR4, c[0x0][0x888] ;  /* 0x00011100ff0417ac */ /* 0x000e720008000a00 */
[----:B------:R-:W-:Y:S01]  /*6750*/  @P0 PLOP3.LUT P1, PT, P3, PT, PT, 0x80, 0x8 ;  /* 0x000000000008081c */ /* 0x000fe20001f2f070 */
[----:B-1----:R-:W-:Y:S04]  /*6760*/  @UP1 UISETP.NE.U32.AND UP0, UPT, UR4, URZ, UPT ;  /* 0x000000ff0400128c */ /* 0x002fe8000bf05070 */
[----:B------:R-:W-:Y:S04]  /*6770*/  @UP1 UISETP.NE.AND.EX UP0, UPT, UR5, URZ, UPT, UP0 ;  /* 0x000000ff0500128c */ /* 0x000fe8000bf05300 */
[----:B------:R-:W-:Y:S01]  /*6780*/  @UP1 USEL UR4, URZ, 0xffffffff, UP0 ;  /* 0xffffffffff041887 */ /* 0x000fe20008000000 */
[----:B------:R-:W-:Y:S11]  /*6790*/  @!P3 BRA `(.L_x_115) ;  /* 0x000000000030b947 */ /* 0x000ff60003800000 */
[----:B------:R-:W-:Y:S01]  /*67a0*/  ISETP.NE.U32.AND P2, PT, R182, RZ, PT ;  /* 0x000000ffb600720c */ /* 0x000fe20003f45070 */
[----:B------:R-:W1:Y:S01]  /*67b0*/  LDCU.64 UR6, c[0x0][0x358] ;  /* 0x00006b00ff0677ac */ /* 0x000e620008000a00 */
[----:B------:R-:W-:Y:S02]  /*67c0*/  IMAD.MOV.U32 R196, RZ, RZ, 0x1 ;  /* 0x00000001ffc47424 */ /* 0x000fe400078e00ff */
[----:B------:R-:W-:Y:S11]  /*67d0*/  ISETP.NE.AND.EX P2, PT, R183, RZ, PT, P2 ;  /* 0x000000ffb700720c */ /* 0x000ff60003f45320 */
[----:B------:R-:W-:Y:S02]  /*67e0*/  @!UPT UIADD3 URZ, UPT, UPT, URZ, URZ, URZ ;  /* 0x000000fffffff290 */ /* 0x000fe4000fffe0ff */
[----:B------:R-:W3:Y:S01]  /*67f0*/  @P2 LDC.64 R4, c[0x0][0x888] ;  /* 0x00022200ff042b82 */ /* 0x000ee20000000a00 */
[----:B--2---:R-:W-:Y:S04]  /*6800*/  @P2 IMAD R0, R184, UR36, RZ ;  /* 0x00000024b8002c24 */ /* 0x004fe8000f8e02ff */
[----:B---3--:R-:W-:Y:S04]  /*6810*/  @P2 IMAD.WIDE R4, R0, 0x4, R4 ;  /* 0x0000000400042825 */ /* 0x008fe800078e0204 */
[----:B------:R-:W-:Y:S01]  /*6820*/  HFMA2 R0, -RZ, RZ, 0, 5.9604644775390625e-08 ;  /* 0x00000001ff007431 */ /* 0x000fe200000001ff */
[----:B-1---5:R1:W5:Y:S04]  /*6830*/  @P2 LDG.E R94, desc[UR6][R4.64] ;  /* 0x00000006045e2981 */ /* 0x022368000c1e1900 */
[----:B------:R-:W-:Y:S01]  /*6840*/  @!P2 PRMT R196, R0, 0x7610, R196 ;  /* 0x0000761000c4a816 */ /* 0x000fe200000000c4 */
[----:B-1----:R-:W3:Y:S06]  /*6850*/  @!P2 LDC R94, c[0x0][0x880] ;  /* 0x00022000ff5eab82 */ /* 0x002eec0000000800 */
.L_x_115:
[----:B------:R-:W-:Y:S05]  /*6860*/  @!P4 BRA `(.L_x_116) ;  /* 0x000000000024c947 */ /* 0x000fea0003800000 */
[----:B------:R-:W-:Y:S01]  /*6870*/  ISETP.NE.U32.AND P2, PT, R174, RZ, PT ;  /* 0x000000ffae00720c */ /* 0x000fe20003f45070 */
[----:B------:R-:W1:Y:S03]  /*6880*/  LDCU.64 UR6, c[0x0][0x358] ;  /* 0x00006b00ff0677ac */ /* 0x000e660008000a00 */
[----:B------:R-:W-:Y:S11]  /*6890*/  ISETP.NE.AND.EX P2, PT, R175, RZ, PT, P2 ;  /* 0x000000ffaf00720c */ /* 0x000ff60003f45320 */
[----:B------:R-:W-:Y:S02]  /*68a0*/  @!UPT UIADD3 URZ, UPT, UPT, URZ, URZ, URZ ;  /* 0x000000fffffff290 */ /* 0x000fe4000fffe0ff */
[----:B------:R-:W4:Y:S01]  /*68b0*/  @P2 LDC.64 R4, c[0x0][0x8a8] ;  /* 0x00022a00ff042b82 */ /* 0x000f220000000a00 */
[----:B--2---:R-:W-:Y:S04]  /*68c0*/  @P2 IMAD R0, R180, UR36, RZ ;  /* 0x00000024b4002c24 */ /* 0x004fe8000f8e02ff */
[----:B----4-:R-:W-:Y:S05]  /*68d0*/  @P2 IMAD.WIDE R4, R0, 0x4, R4 ;  /* 0x0000000400042825 */ /* 0x010fea00078e0204 */
[----:B-1---5:R1:W5:Y:S02]  /*68e0*/  @P2 LDG.E R89, desc[UR6][R4.64] ;  /* 0x0000000604592981 */ /* 0x022364000c1e1900 */
[----:B-1----:R-:W4:Y:S02]  /*68f0*/  @!P2 LDC R89, c[0x0][0x8a0] ;  /* 0x00022800ff59ab82 */ /* 0x002f240000000800 */
.L_x_116:
[----:B---3-5:R-:W-:Y:S01]  /*6900*/  @P0 ISETP.NE.AND P4, PT, R94, RZ, PT ;  /* 0x000000ff5e00020c */ /* 0x028fe20003f85270 */
[----:B--2---:R-:W-:Y:S01]  /*6910*/  IMAD.U32 R0, RZ, RZ, UR4 ;  /* 0x00000004ff007e24 */ /* 0x004fe2000f8e00ff */
[----:B------:R-:W-:Y:S01]  /*6920*/  @P0 LOP3.LUT P2, RZ, R196, 0xff, RZ, 0xc0, !PT ;  /* 0x000000ffc4ff0812 */ /* 0x000fe2000784c0ff */
[----:B------:R-:W-:Y:S01]  /*6930*/  BSSY B1, `(.L_x_117) ;  /* 0x0000041000017945 */ /* 0x000fe20003800000 */
[----:B------:R-:W-:Y:S02]  /*6940*/  @P0 SEL R3, RZ, 0xffffffff, P4 ;  /* 0xffffffffff030807 */ /* 0x000fe40002000000 */
[----:B------:R-:W-:Y:S02]  /*6950*/  CS2R R118, SRZ ;  /* 0x0000000000767805 */ /* 0x000fe4000001ff00 */
[----:B------:R-:W-:Y:S02]  /*6960*/  LEA R16, R88, UR44, 0x3 ;  /* 0x0000002c58107c11 */ /* 0x000fe4000f8e18ff */
[----:B------:R-:W-:Y:S02]  /*6970*/  CS2R R116, SRZ ;  /* 0x0000000000747805 */ /* 0x000fe4000001ff00 */
[----:B------:R-:W-:Y:S02]  /*6980*/  @P1 SEL R3, R0, R3, !P2 ;  /* 0x0000000300031207 */ /* 0x000fe40005000000 */
[----:B------:R-:W-:Y:S02]  /*6990*/  CS2R R114, SRZ ;  /* 0x0000000000727805 */ /* 0x000fe4000001ff00 */
[----:B------:R-:W-:Y:S02]  /*69a0*/  SHF.L.U32 R9, R201, 0x1f, RZ ;  /* 0x0000001fc9097819 */ /* 0x000fe400000006ff */
[----:B------:R-:W-:Y:S02]  /*69b0*/  CS2R R112, SRZ ;  /* 0x0000000000707805 */ /* 0x000fe4000001ff00 */
[----:B------:R-:W-:Y:S02]  /*69c0*/  @P0 LOP3.LUT R3, R3, 0x1, RZ, 0xc0, !PT ;  /* 0x0000000103030812 */ /* 0x000fe400078ec0ff */
[----:B------:R-:W-:Y:S02]  /*69d0*/  CS2R R110, SRZ ;  /* 0x00000000006e7805 */ /* 0x000fe4000001ff00 */
[----:B------:R-:W-:Y:S02]  /*69e0*/  PLOP3.LUT P5, PT, PT, PT, PT, 0x8, 0x80 ;  /* 0x000000000080781c */ /* 0x000fe40003fae170 */
[----:B------:R-:W-:Y:S02]  /*69f0*/  CS2R R108, SRZ ;  /* 0x00000000006c7805 */ /* 0x000fe4000001ff00 */
[----:B------:R-:W-:Y:S02]  /*6a00*/  ISETP.NE.U32.OR P1, PT, R3, 0x1, !P0 ;  /* 0x000000010300780c */ /* 0x000fe40004725470 */
[----:B------:R-:W-:Y:S02]  /*6a10*/  CS2R R106, SRZ ;  /* 0x00000000006a7805 */ /* 0x000fe4000001ff00 */
[----:B------:R-:W-:Y:S02]  /*6a20*/  CS2R R104, SRZ ;  /* 0x0000000000687805 */ /* 0x000fe4000001ff00 */
[----:B------:R-:W-:Y:S02]  /*6a30*/  CS2R R102, SRZ ;  /* 0x0000000000667805 */ /* 0x000fe4000001ff00 */
[----:B------:R-:W-:Y:S05]  /*6a40*/  CS2R R100, SRZ ;  /* 0x0000000000647805 */ /* 0x000fea000001ff00 */
[----:B------:R-:W-:Y:S04]  /*6a50*/  @P1 SHF.L.U32 R4, R199, 0x1f, RZ ;  /* 0x0000001fc7041819 */ /* 0x000fe800000006ff */
[----:B------:R-:W1:Y:S01]  /*6a60*/  @P1 SYNCS.PHASECHK.TRANS64.TRYWAIT P0, [UR44+0x1d0], R4 ;  /* 0x0001d004ff0015a7 */ /* 0x000e62000800112c */
[----:B------:R2:W3:Y:S01]  /*6a70*/  SYNCS.PHASECHK.TRANS64.TRYWAIT P4, [R16+URZ+0x210], R9 ;  /* 0x00021009100075a7 */ /* 0x0004e200080811ff */
[----:B-1----:R-:W-:Y:S01]  /*6a80*/  @P1 PLOP3.LUT P5, PT, P0, PT, PT, 0x8, 0x80 ;  /* 0x000000000080181c */ /* 0x002fe200007ae170 */
[----:B------:R-:W-:Y:S01]  /*6a90*/  @!UPT UIADD3 URZ, UPT, UPT, URZ, URZ, URZ ;  /* 0x000000fffffff290 */ /* 0x000fe2000fffe0ff */
[----:B--23--:R-:W-:Y:S11]  /*6aa0*/  @!P1 BRA `(.L_x_118) ;  /* 0x0000000000a49947 */ /* 0x00cff60003800000 */
[----:B------:R-:W-:Y:S01]  /*6ab0*/  ISETP.NE.U32.AND P0, PT, RZ, UR58, PT ;  /* 0x0000003aff007c0c */ /* 0x000fe2000bf05070 */
[----:B------:R-:W-:Y:S01]  /*6ac0*/  BSSY B0, `(.L_x_119) ;  /* 0x0000018000007945 */ /* 0x000fe20003800000 */
[----:B------:R-:W-:Y:S02]  /*6ad0*/  ISETP.NE.AND P2, PT, R94, RZ, PT ;  /* 0x000000ff5e00720c */ /* 0x000fe40003f45270 */
[----:B------:R-:W-:Y:S02]  /*6ae0*/  CS2R R102, SRZ ;  /* 0x0000000000667805 */ /* 0x000fe4000001ff00 */
[----:B------:R-:W-:Y:S02]  /*6af0*/  ISETP.NE.AND.EX P0, PT, RZ, UR59, PT, P0 ;  /* 0x0000003bff007c0c */ /* 0x000fe4000bf05300 */
[----:B------:R-:W-:Y:S02]  /*6b00*/  CS2R R100, SRZ ;  /* 0x0000000000647805 */ /* 0x000fe4000001ff00 */
[----:B------:R-:W-:Y:S02]  /*6b10*/  LOP3.LUT P1, RZ, R196, 0xff, RZ, 0xc0, !PT ;  /* 0x000000ffc4ff7812 */ /* 0x000fe4000782c0ff */
[----:B------:R-:W-:Y:S02]  /*6b20*/  CS2R R106, SRZ ;  /* 0x00000000006a7805 */ /* 0x000fe4000001ff00 */
[----:B------:R-:W-:Y:S02]  /*6b30*/  SEL R0, RZ, 0xffffffff, P2 ;  /* 0xffffffffff007807 */ /* 0x000fe40001000000 */
[----:B------:R-:W-:Y:S02]  /*6b40*/  CS2R R104, SRZ ;  /* 0x0000000000687805 */ /* 0x000fe4000001ff00 */
[----:B------:R-:W-:Y:S02]  /*6b50*/  SEL R3, RZ, 0xffffffff, P0 ;  /* 0xffffffffff037807 */ /* 0x000fe40000000000 */
[----:B------:R-:W-:Y:S02]  /*6b60*/  CS2R R110, SRZ ;  /* 0x00000000006e7805 */ /* 0x000fe4000001ff00 */
[----:B------:R-:W-:Y:S02]  /*6b70*/  CS2R R108, SRZ ;  /* 0x00000000006c7805 */ /* 0x000fe4000001ff00 */
[----:B------:R-:W-:Y:S02]  /*6b80*/  CS2R R114, SRZ ;  /* 0x0000000000727805 */ /* 0x000fe4000001ff00 */
[----:B------:R-:W-:Y:S02]  /*6b90*/  @P3 SEL R0, R3, R0, !P1 ;  /* 0x0000000003003207 */ /* 0x000fe40004800000 */
[----:B------:R-:W-:Y:S02]  /*6ba0*/  CS2R R112, SRZ ;  /* 0x0000000000707805 */ /* 0x000fe4000001ff00 */
[----:B------:R-:W-:Y:S02]  /*6bb0*/  CS2R R118, SRZ ;  /* 0x0000000000767805 */ /* 0x000fe4000001ff00 */
[----:B------:R-:W-:Y:S02]  /*6bc0*/  CS2R R116, SRZ ;  /* 0x0000000000747805 */ /* 0x000fe4000001ff00 */
[----:B------:R-:W-:Y:S04]  /*6bd0*/  LOP3.LUT R0, R0, 0x1, RZ, 0xc0, !PT ;  /* 0x0000000100007812 */ /* 0x000fe800078ec0ff */
[----:B------:R-:W-:Y:S01]  /*6be0*/  ISETP.NE.U32.AND P0, PT, R0, 0x1, PT ;  /* 0x000000010000780c */ /* 0x000fe20003f05070 */
[----:B------:R-:W-:Y:S01]  /*6bf0*/  @!UPT UIADD3 URZ, UPT, UPT, URZ, URZ, URZ ;  /* 0x000000fffffff290 */ /* 0x000fe2000fffe0ff */
[----:B------:R-:W-:Y:S11]  /*6c00*/  @!P5 BRA `(.L_x_120) ;  /* 0x00000000000cd947 */ /* 0x000ff60003800000 */
[----:B------:R-:W-:Y:S04]  /*6c10*/  SHF.L.U32 R3, R199, 0x1f, RZ ;  /* 0x0000001fc7037819 */ /* 0x000fe800000006ff */
[----:B------:R-:W1:Y:S02]  /*6c20*/  SYNCS.PHASECHK.TRANS64.TRYWAIT P1, [UR44+0x1d0], R3 ;  /* 0x0001d003ff0075a7 */ /* 0x000e64000802112c */
[----:B-1----:R-:W-:Y:S05]  /*6c30*/  @!P1 BRA `(.L_x_121) ;  /* 0x0000003000f09947 */ /* 0x002fea0003800000 */
.L_x_120:
[----:B------:R-:W-:Y:S05]  /*6c40*/  BSYNC B0 ;  /* 0x0000000000007941 */ /* 0x000fea0003800000 */
.L_x_119:
[----:B------:R2:W3:Y:S01]  /*6c50*/  @P0 LDS.128 R100, [R187+UR44+0x300] ;  /* 0x0003002cbb640984 */ /* 0x0004e20008000c00 */
[----:B------:R-:W-:Y:S01]  /*6c60*/  UIADD3 UR4, UPT, UPT, UR44, 0x1d8, URZ ;  /* 0x000001d82c047890 */ /* 0x000fe2000fffe0ff */
[----:B------:R-:W-:Y:S02]  /*6c70*/  LOP3.LUT R199, R199, 0x1, RZ, 0x3c, !PT ;  /* 0x00000001c7c77812 */ /* 0x000fe400078e3cff */
[----:B------:R2:W1:Y:S01]  /*6c80*/  @P0 LDS.128 R104, [R187+UR44+0xb00] ;  /* 0x000b002cbb680984 */ /* 0x0004620008000c00 */
[----:B------:R-:W-:Y:S03]  /*6c90*/  UPRMT UR4, UR47, 0x654, UR4 ;  /* 0x000006542f047896 */ /* 0x000fe60008000004 */
[----:B------:R2:W1:Y:S04]  /*6ca0*/  @P0 LDS.128 R108, [R187+UR44+0x1300] ;  /* 0x0013002cbb6c0984 */ /* 0x0004680008000c00 */
[----:B------:R2:W1:Y:S04]  /*6cb0*/  @P0 LDS.128 R112, [R187+UR44+0x1b00] ;  /* 0x001b002cbb700984 */ /* 0x0004680008000c00 */
[----:B------:R2:W1:Y:S01]  /*6cc0*/  @P0 LDS.128 R116, [R187+UR44+0x2300] ;  /* 0x0023002cbb740984 */ /* 0x0004620008000c00 */
[----:B------:R-:W-:Y:S01]  /*6cd0*/  @!PT LDS RZ, [RZ] ;  /* 0x00000000fffff984 */ /* 0x000fe20000000800 */
[----:B------:R-:W-:Y:S01]  /*6ce0*/  @!PT LDS RZ, [RZ] ;  /* 0x00000000fffff984 */ /* 0x000fe20000000800 */
[----:B------:R-:W-:Y:S01]  /*6cf0*/  @!PT LDS RZ, [RZ] ;  /* 0x00000000fffff984 */ /* 0x000fe20000000800 */
[----:B------:R-:W-:Y:S01]  /*6d00*/  @!PT LDS RZ, [RZ] ;  /* 0x00000000fffff984 */ /* 0x000fe20000000800 */
[----:B------:R5:W-:Y:S06]  /*6d10*/  MEMBAR.ALL.CTA ;  /* 0x0000000000007992 */ /* 0x000bec0000008000 */
[----:B-----5:R-:W5:Y:S02]  /*6d20*/  FENCE.VIEW.ASYNC.S ;  /* 0x00000000000073c6 */ /* 0x020f640000000000 */
[----:B-----5:R-:W-:Y:S01]  /*6d30*/  SYNCS.ARRIVE.TRANS64.RED.A1T0 RZ, [UR4], RZ ;  /* 0x000000ffffff79a7 */ /* 0x020fe20008100404 */
.L_x_118:
[----:B------:R-:W-:Y:S05]  /*6d40*/  BSYNC B1 ;  /* 0x0000000000017941 */ /* 0x000fea0003800000 */
.L_x_117:
[----:B-1----:R-:W-:Y:S04]  /*6d50*/  LEA.HI R0, R88, R88, RZ, 0x1 ;  /* 0x0000005858007211 */ /* 0x002fe800078f08ff */
[----:B------:R-:W-:Y:S02]  /*6d60*/  SHF.R.U32.HI R7, RZ, 0x1, R0 ;  /* 0x00000001ff077819 */ /* 0x000fe40000011600 */
[----:B------:R-:W-:Y:S03]  /*6d70*/  LOP3.LUT R5, R0, 0xffe, RZ, 0xc0, !PT ;  /* 0x00000ffe00057812 */ /* 0x000fe600078ec0ff */
[----:B------:R-:W-:Y:S02]  /*6d80*/  IMAD R3, R7, 0xa0, R2 ;  /* 0x000000a007037824 */ /* 0x000fe400078e0202 */
[----:B------:R-:W-:Y:S04]  /*6d90*/  IMAD.IADD R0, R88, 0x1, -R5 ;  /* 0x0000000158007824 */ /* 0x000fe800078e0a05 */
[----:B------:R-:W-:Y:S05]  /*6da0*/  IMAD R90, R0, 0x100000, R3 ;  /* 0x00100000005a7824 */ /* 0x000fea00078e0203 */
[----:B------:R-:W-:Y:S04]  /*6db0*/  SHF.R.U32.HI R4, RZ, 0x15, R90 ;  /* 0x00000015ff047819 */ /* 0x000fe8000001165a */
[----:B------:R-:W-:Y:S01]  /*6dc0*/  LOP3.LUT P0, RZ, R4, 0x3, R197, 0x48, !PT ;  /* 0x0000000304ff7812 */ /* 0x000fe200078048c5 */
[----:B------:R-:W-:Y:S01]  /*6dd0*/  @!UPT UIADD3 URZ, UPT, UPT, URZ, URZ, URZ ;  /* 0x000000fffffff290 */ /* 0x000fe2000fffe0ff */
[----:B------:R-:W-:Y:S11]  /*6de0*/  @P4 BRA `(.L_x_122) ;  /* 0x0000000000084947 */ /* 0x000ff60003800000 */
[----:B------:R-:W1:Y:S02]  /*6df0*/  SYNCS.PHASECHK.TRANS64.TRYWAIT P1, [R16+URZ+0x210], R9 ;  /* 0x00021009100075a7 */ /* 0x000e6400080211ff */
[----:B-1----:R-:W-:Y:S05]  /*6e00*/  @!P1 BRA `(.L_x_123) ;  /* 0x0000003000949947 */ /* 0x002fea0003800000 */
.L_x_122:
[----:B------:R-:W-:Y:S05]  /*6e10*/  @!P0 BRA `(.L_x_124) ;  /* 0x0000000000408947 */ /* 0x000fea0003800000 */
[----:B------:R-:W1:Y:S01]  /*6e20*/  LDCU.64 UR8, c[0x4][0x70] ;  /* 0x01000e00ff0877ac */ /* 0x000e620008000a00 */
[----:B------:R-:W-:Y:S01]  /*6e30*/  MOV R15, 0x0 ;  /* 0x00000000000f7802 */ /* 0x000fe20000000f00 */
[----:B------:R-:W-:Y:S02]  /*6e40*/  HFMA2 R12, -RZ, RZ, 0, 5.9604644775390625e-08 ;  /* 0x00000001ff0c7431 */ /* 0x000fe400000001ff */
[----:B------:R-:W-:Y:S02]  /*6e50*/  IMAD.MOV.U32 R8, RZ, RZ, 0x192 ;  /* 0x00000192ff087424 */ /* 0x000fe400078e00ff */
[----:B------:R-:W-:Y:S01]  /*6e60*/  IMAD.MOV.U32 R13, RZ, RZ, RZ ;  /* 0x000000ffff0d7224 */ /* 0x000fe200078e00ff */
[----:B------:R-:W5:Y:S01]  /*6e70*/  LDCU.64 UR6, c[0x4][0x78] ;  /* 0x01000f00ff0677ac */ /* 0x000f620008000a00 */
[----:B------:R-:W2:Y:S01]  /*6e80*/  LDC.64 R14, c[0x4][R15] ;  /* 0x010000000f0e7b82 */ /* 0x000ea20000000a00 */
[----:B------:R-:W3:Y:S01]  /*6e90*/  LDCU.64 UR4, c[0x4][0x10] ;  /* 0x01000200ff0477ac */ /* 0x000ee20008000a00 */
[----:B-1----:R-:W-:Y:S01]  /*6ea0*/  MOV R5, UR9 ;  /* 0x0000000900057c02 */ /* 0x002fe20008000f00 */
[----:B------:R-:W-:Y:S01]  /*6eb0*/  IMAD.U32 R4, RZ, RZ, UR8 ;  /* 0x00000008ff047e24 */ /* 0x000fe2000f8e00ff */
[----:B-----5:R-:W-:Y:S01]  /*6ec0*/  MOV R7, UR7 ;  /* 0x0000000700077c02 */ /* 0x020fe20008000f00 */
[----:B------:R-:W-:Y:S01]  /*6ed0*/  IMAD.U32 R6, RZ, RZ, UR6 ;  /* 0x00000006ff067e24 */ /* 0x000fe2000f8e00ff */
[----:B---3--:R-:W-:Y:S01]  /*6ee0*/  MOV R11, UR5 ;  /* 0x00000005000b7c02 */ /* 0x008fe20008000f00 */
[----:B------:R-:W-:Y:S02]  /*6ef0*/  IMAD.U32 R10, RZ, RZ, UR4 ;  /* 0x00000004ff0a7e24 */ /* 0x000fe4000f8e00ff */
[----:B------:R-:W-:Y:S07]  /*6f00*/  LEPC R20, `(.L_x_124) ;  /* 0x000000001014794e */ /* 0x000fee0000000000 */
[----:B--2-4-:R-:W-:Y:S05]  /*6f10*/  CALL.ABS.NOINC R14 ;  /* 0x000000000e007343 */ /* 0x014fea0003c00000 */
.L_x_124:
[----:B------:R-:W-:Y:S05]  /*6f20*/  WARPSYNC.ALL ;  /* 0x0000000000007948 */ /* 0x000fea0003800000 */
[C---:B------:R-:W-:Y:S01]  /*6f30*/  R2UR UR4, R90.reuse ;  /* 0x000000005a0472ca */ /* 0x040fe200000e0000 */
[----:B------:R-:W-:Y:S05]  /*6f40*/  VIADD R0, R90, 0x20 ;  /* 0x000000205a007836 */ /* 0x000fea0000000000 */
[----:B------:R-:W-:Y:S04]  /*6f50*/  SHF.R.U32.HI R0, RZ, 0x15, R0 ;  /* 0x00000015ff007819 */ /* 0x000fe80000011600 */
[----:B------:R-:W-:Y:S03]  /*6f60*/  LOP3.LUT P0, RZ, R0, 0x3, R197, 0x48, !PT ;  /* 0x0000000300ff7812 */ /* 0x000fe600078048c5 */
[----:B------:R-:W1:Y:S01]  /*6f70*/  LDTM.16dp32bit_t0_t15.x16 R72, tmem[UR4] ;  /* 0x00000004004879ee */ /* 0x000e620008a00000 */
[----:B------:R-:W1:Y:S09]  /*6f80*/  LDTM.16dp32bit_t16_t31.x16 R72, tmem[UR4+0x10] ;  /* 0x00001004004879ee */ /* 0x000e720008a20000 */
[----:B-1----:R-:W-:Y:S05]  /*6f90*/  @!P0 BRA `(.L_x_125) ;  /* 0x0000000000408947 */ /* 0x002fea0003800000 */
        /* <DEDUP_REMOVED lines=16> */
.L_x_125:
[----:B------:R-:W-:Y:S05]  /*70a0*/  WARPSYNC.ALL ;  /* 0x0000000000007948 */ /* 0x000fea0003800000 */
[C---:B------:R-:W-:Y:S01]  /*70b0*/  R2UR UR4, R90.reuse ;  /* 0x000000005a0472ca */ /* 0x040fe200000e0000 */
[----:B------:R-:W-:Y:S05]  /*70c0*/  VIADD R0, R90, 0x40 ;  /* 0x000000405a007836 */ /* 0x000fea0000000000 */
[----:B------:R-:W-:Y:S04]  /*70d0*/  SHF.R.U32.HI R0, RZ, 0x15, R0 ;  /* 0x00000015ff007819 */ /* 0x000fe80000011600 */
[----:B------:R-:W-:Y:S03]  /*70e0*/  LOP3.LUT P0, RZ, R0, 0x3, R197, 0x48, !PT ;  /* 0x0000000300ff7812 */ /* 0x000fe600078048c5 */
[----:B------:R-:W1:Y:S01]  /*70f0*/  LDTM.16dp32bit_t0_t15.x16 R56, tmem[UR4+0x20] ;  /* 0x00002004003879ee */ /* 0x000e620008a00000 */
        /* <DEDUP_REMOVED lines=18> */
.L_x_126:
        /* <DEDUP_REMOVED lines=24> */
.L_x_127:
        /* <DEDUP_REMOVED lines=24> */
.L_x_128:
[----:B------:R-:W-:Y:S01]  /*7520*/  LOP3.LUT P0, RZ, R186, 0x60, RZ, 0xc0, !PT ;  /* 0x00000060baff7812 */ /* 0x000fe2000780c0ff */
[----:B------:R-:W-:Y:S05]  /*7530*/  WARPSYNC.ALL ;  /* 0x0000000000007948 */ /* 0x000fea0003800000 */
[C---:B----4-:R-:W-:Y:S01]  /*7540*/  IMAD R0, R89.reuse, R72, RZ ;  /* 0x0000004859007224 */ /* 0x050fe200078e02ff */
[C---:B---3--:R-:W-:Y:S01]  /*7550*/  SHF.L.U32 R95, R100.reuse, 0x10, RZ ;  /* 0x00000010645f7819 */ /* 0x048fe200000006ff */
[C---:B------:R-:W-:Y:S01]  /*7560*/  IMAD R4, R89.reuse, R74, RZ ;  /* 0x0000004a59047224 */ /* 0x040fe200078e02ff */
[C---:B------:R-:W-:Y:S01]  /*7570*/  PRMT R93, R100.reuse, 0x8880, RZ ;  /* 0x00008880645d7816 */ /* 0x040fe200000000ff */
[C---:B------:R-:W-:Y:S01]  /*7580*/  IMAD R5, R89.reuse, R75, RZ ;  /* 0x0000004b59057224 */ /* 0x040fe200078e02ff */
[----:B------:R-:W-:Y:S01]  /*7590*/  SHF.L.U32 R97, R100, 0x8, RZ ;  /* 0x0000000864617819 */ /* 0x000fe200000006ff */
[----:B------:R-:W-:Y:S01]  /*75a0*/  IMAD R3, R89, R73, RZ ;  /* 0x0000004959037224 */ /* 0x000fe200078e02ff */
[----:B------:R-:W-:Y:S01]  /*75b0*/  SHF.R.S32.HI R95, RZ, 0x18, R95 ;  /* 0x00000018ff5f7819 */ /* 0x000fe2000001145f */
[----:B------:R-:W-:Y:S01]  /*75c0*/  IMAD R0, R93, R94, R0 ;  /* 0x0000005e5d007224 */ /* 0x000fe200078e0200 */
[----:B------:R-:W-:Y:S01]  /*75d0*/  SHF.R.S32.HI R97, RZ, 0x18, R97 ;  /* 0x00000018ff617819 */ /* 0x000fe20000011461 */
[----:B------:R-:W-:Y:S01]  /*75e0*/  IMAD R20, R89, R76, RZ ;  /* 0x0000004c59147224 */ /* 0x000fe200078e02ff */
[----:B------:R-:W-:Y:S01]  /*75f0*/  SHF.R.S32.HI R96, RZ, 0x18, R100 ;  /* 0x00000018ff607819 */ /* 0x000fe20000011464 */
[-C--:B------:R-:W-:Y:S01]  /*7600*/  IMAD R3, R95, R94.reuse, R3 ;  /* 0x0000005e5f037224 */ /* 0x080fe200078e0203 */
[----:B------:R-:W-:Y:S01]  /*7610*/  R2UR UR4, R90 ;  /* 0x000000005a0472ca */ /* 0x000fe200000e0000 */
[-C--:B------:R-:W-:Y:S01]  /*7620*/  IMAD R91, R97, R94.reuse, R4 ;  /* 0x0000005e615b7224 */ /* 0x080fe200078e0204 */
[----:B------:R-:W-:Y:S01]  /*7630*/  R2UR UR5, R16 ;  /* 0x00000000100572ca */ /* 0x000fe200000e0000 */
[----:B------:R-:W-:Y:S01]  /*7640*/  IMAD R92, R96, R94, R5 ;  /* 0x0000005e605c7224 */ /* 0x000fe200078e0205 */
[----:B------:R-:W-:Y:S01]  /*7650*/  PRMT R173, R101, 0x8880, RZ ;  /* 0x0000888065ad7816 */ /* 0x000fe200000000ff */
[----:B------:R-:W-:Y:S01]  /*7660*/  IMAD R21, R89, R77, RZ ;  /* 0x0000004d59157224 */ /* 0x000fe200078e02ff */
[----:B------:R-:W-:Y:S01]  /*7670*/  SHF.L.U32 R172, R101, 0x10, RZ ;  /* 0x0000001065ac7819 */ /* 0x000fe200000006ff */
[----:B------:R-:W-:Y:S01]  /*7680*/  IMAD R72, R89, R80, RZ ;  /* 0x0000005059487224 */ /* 0x000fe200078e02ff */
[----:B------:R-:W-:Y:S01]  /*7690*/  SHF.L.U32 R171, R101, 0x8, RZ ;  /* 0x0000000865ab7819 */ /* 0x000fe200000006ff */
[C---:B------:R-:W-:Y:S01]  /*76a0*/  IMAD R73, R89.reuse, R81, RZ ;  /* 0x0000005159497224 */ /* 0x040fe200078e02ff */
[----:B------:R-:W-:Y:S01]  /*76b0*/  MOV R93, R173 ;  /* 0x000000ad005d7202 */ /* 0x000fe20000000f00 */
[C---:B------:R-:W-:Y:S01]  /*76c0*/  IMAD R76, R89.reuse, R84, RZ ;  /* 0x00000054594c7224 */ /* 0x040fe200078e02ff */
[----:B------:R-:W-:Y:S01]  /*76d0*/  SHF.R.S32.HI R95, RZ, 0x18, R172 ;  /* 0x00000018ff5f7819 */ /* 0x000fe200000114ac */
[----:B------:R-:W-:Y:S01]  /*76e0*/  LDTM.16dp32bit_t0_t15.x16 R4, tmem[UR4+0x80] ;  /* 0x00008004000479ee */ /* 0x000fe20008a00000 */
[----:B------:R-:W1:Y:S01]  /*76f0*/  LDTM.16dp32bit_t16_t31.x16 R4, tmem[UR4+0x90] ;  /* 0x00009004000479ee */ /* 0x000e620008a20000 */
[----:B------:R-:W-:Y:S01]  /*7700*/  PRMT R170, R102, 0x8880, RZ ;  /* 0x0000888066aa7816 */ /* 0x000fe200000000ff */
[----:B------:R-:W-:Y:S01]  /*7710*/  IMAD R22, R89, R78, RZ ;  /* 0x0000004e59167224 */ /* 0x000fe200078e02ff */
[----:B------:R-:W-:Y:S01]  /*7720*/  SHF.R.S32.HI R97, RZ, 0x18, R171 ;  /* 0x00000018ff617819 */ /* 0x000fe200000114ab */
[----:B------:R-:W-:Y:S01]  /*7730*/  IMAD R20, R93, R94, R20 ;  /* 0x0000005e5d147224 */ /* 0x000fe200078e0214 */
[----:B------:R-:W-:Y:S01]  /*7740*/  SHF.R.S32.HI R98, RZ, 0x18, R101 ;  /* 0x00000018ff627819 */ /* 0x000fe20000011465 */
[----:B------:R-:W-:Y:S01]  /*7750*/  IMAD R23, R89, R79, RZ ;  /* 0x0000004f59177224 */ /* 0x000fe200078e02ff */
[----:B------:R-:W-:Y:S01]  /*7760*/  I2IP.S8.S32.SAT R176, R92, R91, RZ ;  /* 0x0000005b5cb07239 */ /* 0x000fe200000014ff */
[C---:B------:R-:W-:Y:S01]  /*7770*/  IMAD.U32 R166, R102.reuse, 0x10000, RZ ;  /* 0x0001000066a67824 */ /* 0x040fe200078e00ff */
[----:B------:R-:W-:Y:S01]  /*7780*/  MOV R91, R170 ;  /* 0x000000aa005b7202 */ /* 0x000fe20000000f00 */
[-C--:B------:R-:W-:Y:S01]  /*7790*/  IMAD R21, R95, R94.reuse, R21 ;  /* 0x0000005e5f157224 */ /* 0x080fe200078e0215 */
[----:B------:R-:W-:Y:S01]  /*77a0*/  SHF.L.U32 R163, R102, 0x8, RZ ;  /* 0x0000000866a37819 */ /* 0x000fe200000006ff */
[-C--:B------:R-:W-:Y:S01]  /*77b0*/  IMAD R22, R97, R94.reuse, R22 ;  /* 0x0000005e61167224 */ /* 0x080fe200078e0216 */
[----:B------:R-:W-:Y:S01]  /*77c0*/  SHF.R.S32.HI R92, RZ, 0x18, R166 ;  /* 0x00000018ff5c7819 */ /* 0x000fe200000114a6 */
[-C--:B------:R-:W-:Y:S01]  /*77d0*/  IMAD R23, R98, R94.reuse, R23 ;  /* 0x0000005e62177224 */ /* 0x080fe200078e0217 */
[----:B------:R-:W-:Y:S01]  /*77e0*/  PRMT R159, R103, 0x8880, RZ ;  /* 0x00008880679f7816 */ /* 0x000fe200000000ff */
[----:B------:R-:W-:Y:S01]  /*77f0*/  IMAD R72, R91, R94, R72 ;  /* 0x0000005e5b487224 */ /* 0x000fe200078e0248 */
[----:B------:R-:W-:Y:S01]  /*7800*/  SHF.R.S32.HI R91, RZ, 0x18, R163 ;  /* 0x00000018ff5b7819 */ /* 0x000fe200000114a3 */
[C---:B------:R-:W-:Y:S01]  /*7810*/  IMAD R74, R89.reuse, R82, RZ ;  /* 0x00000052594a7224 */ /* 0x040fe200078e02ff */
[----:B------:R-:W-:Y:S01]  /*7820*/  SHF.R.S32.HI R99, RZ, 0x18, R102 ;  /* 0x00000018ff637819 */ /* 0x000fe20000011466 */
[----:B------:R-:W-:Y:S01]  /*7830*/  IMAD R75, R89, R83, RZ ;  /* 0x00000053594b7224 */ /* 0x000fe200078e02ff */
[C---:B------:R-:W-:Y:S01]  /*7840*/  SHF.L.U32 R158, R103.reuse, 0x10, RZ ;  /* 0x00000010679e7819 */ /* 0x040fe200000006ff */
[-C--:B------:R-:W-:Y:S01]  /*7850*/  IMAD R73, R92, R94.reuse, R73 ;  /* 0x0000005e5c497224 */ /* 0x080fe200078e0249 */
[----:B------:R-:W-:Y:S01]  /*7860*/  SHF.L.U32 R156, R103, 0x8, RZ ;  /* 0x00000008679c7819 */ /* 0x000fe200000006ff */
[-C--:B------:R-:W-:Y:S01]  /*7870*/  IMAD R74, R91, R94.reuse, R74 ;  /* 0x0000005e5b4a7224 */ /* 0x080fe200078e024a */
[----:B------:R-:W-:Y:S01]  /*7880*/  MOV R93, R159 ;  /* 0x0000009f005d7202 */ /* 0x000fe20000000f00 */
[----:B------:R-:W-:Y:S01]  /*7890*/  IMAD R77, R89, R85, RZ ;  /* 0x00000055594d7224 */ /* 0x000fe200078e02ff */
[----:B------:R-:W-:Y:S01]  /*78a0*/  SHF.R.S32.HI R92, RZ, 0x18, R158 ;  /* 0x00000018ff5c7819 */ /* 0x000fe2000001149e */
[----:B------:R-:W-:Y:S01]  /*78b0*/  IMAD R75, R99, R94, R75 ;  /* 0x0000005e634b7224 */ /* 0x000fe200078e024b */
[C---:B------:R-:W-:Y:S01]  /*78c0*/  PRMT R169, R104.reuse, 0x8880, RZ ;  /* 0x0000888068a97816 */ /* 0x040fe200000000ff */
[----:B------:R-:W-:Y:S01]  /*78d0*/  IMAD R78, R89, R86, RZ ;  /* 0x00000056594e7224 */ /* 0x000fe200078e02ff */
[----:B------:R-:W-:Y:S01]  /*78e0*/  SHF.R.S32.HI R95, RZ, 0x18, R156 ;  /* 0x00000018ff5f7819 */ /* 0x000fe2000001149c */
[-C--:B------:R-:W-:Y:S01]  /*78f0*/  IMAD R76, R93, R94.reuse, R76 ;  /* 0x0000005e5d4c7224 */ /* 0x080fe200078e024c */
[----:B------:R-:W-:Y:S01]  /*7900*/  SHF.R.S32.HI R100, RZ, 0x18, R103 ;  /* 0x00000018ff647819 */ /* 0x000fe20000011467 */
[C---:B------:R-:W-:Y:S01]  /*7910*/  IMAD R79, R89.reuse, R87, RZ ;  /* 0x00000057594f7224 */ /* 0x040fe200078e02ff */
[C---:B------:R-:W-:Y:S01]  /*7920*/  SHF.L.U32 R168, R104.reuse, 0x10, RZ ;  /* 0x0000001068a87819 */ /* 0x040fe200000006ff */
[----:B------:R-:W-:Y:S01]  /*7930*/  IMAD.SHL.U32 R167, R104, 0x100, RZ ;  /* 0x0000010068a77824 */ /* 0x000fe200078e00ff */
[----:B------:R-:W-:Y:S01]  /*7940*/  MOV R91, R169 ;  /* 0x000000a9005b7202 */ /* 0x000fe20000000f00 */
[----:B------:R-:W-:Y:S01]  /*7950*/  IMAD R77, R92, R94, R77 ;  /* 0x0000005e5c4d7224 */ /* 0x000fe200078e024d */
[----:B------:R-:W-:Y:S01]  /*7960*/  SHF.R.S32.HI R92, RZ, 0x18, R168 ;  /* 0x00000018ff5c7819 */ /* 0x000fe200000114a8 */
[----:B------:R-:W-:Y:S01]  /*7970*/  IMAD R56, R89, R56, RZ ;  /* 0x0000003859387224 */ /* 0x000fe200078e02ff */
[----:B------:R-:W-:Y:S01]  /*7980*/  PRMT R165, R105, 0x8880, RZ ;  /* 0x0000888069a57816 */ /* 0x000fe200000000ff */
[-C--:B------:R-:W-:Y:S01]  /*7990*/  IMAD R78, R95, R94.reuse, R78 ;  /* 0x0000005e5f4e7224 */ /* 0x080fe200078e024e */
[----:B------:R-:W-:Y:S01]  /*79a0*/  SHF.R.S32.HI R93, RZ, 0x18, R167 ;  /* 0x00000018ff5d7819 */ /* 0x000fe200000114a7 */
[----:B------:R-:W-:Y:S01]  /*79b0*/  IMAD R57, R89, R57, RZ ;  /* 0x0000003959397224 */ /* 0x000fe200078e02ff */
[----:B------:R-:W-:Y:S01]  /*79c0*/  SHF.R.S32.HI R101, RZ, 0x18, R104 ;  /* 0x00000018ff657819 */ /* 0x000fe20000011468 */
[----:B------:R-:W-:Y:S01]  /*79d0*/  IMAD R79, R100, R94, R79 ;  /* 0x0000005e644f7224 */ /* 0x000fe200078e024f */
[----:B------:R-:W-:Y:S01]  /*79e0*/  SHF.L.U32 R162, R105, 0x10, RZ ;  /* 0x0000001069a27819 */ /* 0x000fe200000006ff */
[----:B------:R-:W-:Y:S01]  /*79f0*/  IMAD R58, R89, R58, RZ ;  /* 0x0000003a593a7224 */ /* 0x000fe200078e02ff */
[----:B------:R-:W-:Y:S01]  /*7a00*/  SHF.L.U32 R157, R105, 0x8, RZ ;  /* 0x00000008699d7819 */ /* 0x000fe200000006ff */
[-C--:B------:R-:W-:Y:S01]  /*7a10*/  IMAD R56, R91, R94.reuse, R56 ;  /* 0x0000005e5b387224 */ /* 0x080fe200078e0238 */
[----:B------:R-:W-:Y:S01]  /*7a20*/  PRMT R155, R106, 0x8880, RZ ;  /* 0x000088806a9b7816 */ /* 0x000fe200000000ff */
[C---:B------:R-:W-:Y:S01]  /*7a30*/  IMAD R59, R89.reuse, R59, RZ ;  /* 0x0000003b593b7224 */ /* 0x040fe200078e02ff */
[----:B------:R-:W-:Y:S01]  /*7a40*/  SHF.R.S32.HI R102, RZ, 0x18, R105 ;  /* 0x00000018ff667819 */ /* 0x000fe20000011469 */
[----:B------:R-:W-:Y:S01]  /*7a50*/  IMAD R57, R92, R94, R57 ;  /* 0x0000005e5c397224 */ /* 0x000fe200078e0239 */
[----:B------:R-:W-:Y:S01]  /*7a60*/  SHF.R.S32.HI R92, RZ, 0x18, R162 ;  /* 0x00000018ff5c7819 */ /* 0x000fe200000114a2 */
[----:B------:R-:W-:Y:S01]  /*7a70*/  IMAD R60, R89, R60, RZ ;  /* 0x0000003c593c7224 */ /* 0x000fe200078e02ff */
[C---:B------:R-:W-:Y:S01]  /*7a80*/  SHF.L.U32 R154, R106.reuse, 0x10, RZ ;  /* 0x000000106a9a7819 */ /* 0x040fe200000006ff */
[-C--:B------:R-:W-:Y:S01]  /*7a90*/  IMAD R58, R93, R94.reuse, R58 ;  /* 0x0000005e5d3a7224 */ /* 0x080fe200078e023a */
[----:B------:R-:W-:Y:S01]  /*7aa0*/  SHF.L.U32 R153, R106, 0x8, RZ ;  /* 0x000000086a997819 */ /* 0x000fe200000006ff */
[----:B------:R-:W-:Y:S01]  /*7ab0*/  IMAD.MOV.U32 R91, RZ, RZ, R165 ;  /* 0x000000ffff5b7224 */ /* 0x000fe200078e00a5 */
[----:B------:R-:W-:Y:S01]  /*7ac0*/  MOV R93, R155 ;  /* 0x0000009b005d7202 */ /* 0x000fe20000000f00 */
[-C--:B------:R-:W-:Y:S01]  /*7ad0*/  IMAD R59, R101, R94.reuse, R59 ;  /* 0x0000005e653b7224 */ /* 0x080fe200078e023b */
[----:B------:R-:W-:Y:S01]  /*7ae0*/  PRMT R147, R107, 0x8880, RZ ;  /* 0x000088806b937816 */ /* 0x000fe200000000ff */
[----:B------:R-:W-:Y:S01]  /*7af0*/  IMAD R61, R89, R61, RZ ;  /* 0x0000003d593d7224 */ /* 0x000fe200078e02ff */
[----:B------:R-:W-:Y:S01]  /*7b00*/  SHF.R.S32.HI R95, RZ, 0x18, R153 ;  /* 0x00000018ff5f7819 */ /* 0x000fe20000011499 */
[----:B------:R-:W-:Y:S01]  /*7b10*/  IMAD R60, R91, R94, R60 ;  /* 0x0000005e5b3c7224 */ /* 0x000fe200078e023c */
[----:B------:R-:W-:Y:S01]  /*7b20*/  SHF.R.S32.HI R91, RZ, 0x18, R157 ;  /* 0x00000018ff5b7819 */ /* 0x000fe2000001149d */
[C---:B------:R-:W-:Y:S01]  /*7b30*/  IMAD R62, R89.reuse, R62, RZ ;  /* 0x0000003e593e7224 */ /* 0x040fe200078e02ff */
[----:B------:R-:W-:Y:S01]  /*7b40*/  SHF.R.S32.HI R103, RZ, 0x18, R106 ;  /* 0x00000018ff677819 */ /* 0x000fe2000001146a */
[----:B------:R-:W-:Y:S01]  /*7b50*/  IMAD R63, R89, R63, RZ ;  /* 0x0000003f593f7224 */ /* 0x000fe200078e02ff */
[----:B------:R-:W-:Y:S01]  /*7b60*/  SHF.L.U32 R140, R107, 0x8, RZ ;  /* 0x000000086b8c7819 */ /* 0x000fe200000006ff */
[----:B------:R-:W-:Y:S01]  /*7b70*/  IMAD R61, R92, R94, R61 ;  /* 0x0000005e5c3d7224 */ /* 0x000fe200078e023d */
[----:B------:R-:W-:Y:S01]  /*7b80*/  SHF.R.S32.HI R92, RZ, 0x18, R154 ;  /* 0x00000018ff5c7819 */ /* 0x000fe2000001149a */
[----:B------:R-:W-:Y:S01]  /*7b90*/  IMAD R64, R89, R64, RZ ;  /* 0x0000004059407224 */ /* 0x000fe200078e02ff */
[----:B------:R-:W-:Y:S01]  /*7ba0*/  PRMT R164, R108, 0x8880, RZ ;  /* 0x000088806ca47816 */ /* 0x000fe200000000ff */
[-C--:B------:R-:W-:Y:S01]  /*7bb0*/  IMAD R62, R91, R94.reuse, R62 ;  /* 0x0000005e5b3e7224 */ /* 0x080fe200078e023e */
[----:B------:R-:W-:Y:S01]  /*7bc0*/  MOV R91, R147 ;  /* 0x00000093005b7202 */ /* 0x000fe20000000f00 */
[C---:B------:R-:W-:Y:S01]  /*7bd0*/  IMAD R65, R89.reuse, R65, RZ ;  /* 0x0000004159417224 */ /* 0x040fe200078e02ff */
[----:B------:R-:W-:Y:S01]  /*7be0*/  SHF.R.S32.HI R104, RZ, 0x18, R107 ;  /* 0x00000018ff687819 */ /* 0x000fe2000001146b */
[----:B------:R-:W-:Y:S01]  /*7bf0*/  IMAD R63, R102, R94, R63 ;  /* 0x0000005e663f7224 */ /* 0x000fe200078e023f */
[C---:B------:R-:W-:Y:S01]  /*7c00*/  SHF.L.U32 R161, R108.reuse, 0x10, RZ ;  /* 0x000000106ca17819 */ /* 0x040fe200000006ff */
[----:B------:R-:W-:Y:S01]  /*7c10*/  IMAD R66, R89, R66, RZ ;  /* 0x0000004259427224 */ /* 0x000fe200078e02ff */
[----:B------:R-:W-:Y:S01]  /*7c20*/  SHF.L.U32 R160, R108, 0x8, RZ ;  /* 0x000000086ca07819 */ /* 0x000fe200000006ff */
[----:B------:R-:W-:Y:S01]  /*7c30*/  IMAD R64, R93, R94, R64 ;  /* 0x0000005e5d407224 */ /* 0x000fe200078e0240 */
[----:B------:R-:W-:Y:S01]  /*7c40*/  MOV R93, R164 ;  /* 0x000000a4005d7202 */ /* 0x000fe20000000f00 */
[----:B------:R-:W-:Y:S01]  /*7c50*/  IMAD R67, R89, R67, RZ ;  /* 0x0000004359437224 */ /* 0x000fe200078e02ff */
[----:B------:R-:W-:Y:S01]  /*7c60*/  PRMT R152, R109, 0x8880, RZ ;  /* 0x000088806d987816 */ /* 0x000fe200000000ff */
[----:B------:R-:W-:Y:S01]  /*7c70*/  IMAD.U32 R145, R107, 0x10000, RZ ;  /* 0x000100006b917824 */ /* 0x000fe200078e00ff */
[----:B------:R-:W-:Y:S01]  /*7c80*/  SHF.R.S32.HI R105, RZ, 0x18, R108 ;  /* 0x00000018ff697819 */ /* 0x000fe2000001146c */
[----:B------:R-:W-:Y:S01]  /*7c90*/  IMAD R65, R92, R94, R65 ;  /* 0x0000005e5c417224 */ /* 0x000fe200078e0241 */
[----:B------:R-:W-:Y:S01]  /*7ca0*/  SHF.L.U32 R151, R109, 0x10, RZ ;  /* 0x000000106d977819 */ /* 0x000fe200000006ff */
[----:B------:R-:W-:Y:S01]  /*7cb0*/  IMAD R68, R89, R68, RZ ;  /* 0x0000004459447224 */ /* 0x000fe200078e02ff */
[----:B------:R-:W-:Y:S01]  /*7cc0*/  SHF.R.S32.HI R92, RZ, 0x18, R145 ;  /* 0x00000018ff5c7819 */ /* 0x000fe20000011491 */
[-C--:B------:R-:W-:Y:S01]  /*7cd0*/  IMAD R66, R95, R94.reuse, R66 ;  /* 0x0000005e5f427224 */ /* 0x080fe200078e0242 */
[----:B------:R-:W-:Y:S01]  /*7ce0*/  SHF.R.S32.HI R95, RZ, 0x18, R160 ;  /* 0x00000018ff5f7819 */ /* 0x000fe200000114a0 */
[-C--:B------:R-:W-:Y:S01]  /*7cf0*/  IMAD R67, R103, R94.reuse, R67 ;  /* 0x0000005e67437224 */ /* 0x080fe200078e0243 */
[C---:B------:R-:W-:Y:S01]  /*7d00*/  PRMT R146, R110.reuse, 0x8880, RZ ;  /* 0x000088806e927816 */ /* 0x040fe200000000ff */
[----:B------:R-:W-:Y:S01]  /*7d10*/  IMAD R69, R89, R69, RZ ;  /* 0x0000004559457224 */ /* 0x000fe200078e02ff */
[----:B------:R-:W-:Y:S01]  /*7d20*/  SHF.R.S32.HI R106, RZ, 0x18, R109 ;  /* 0x00000018ff6a7819 */ /* 0x000fe2000001146d */
[----:B------:R-:W-:Y:S01]  /*7d30*/  IMAD R68, R91, R94, R68 ;  /* 0x0000005e5b447224 */ /* 0x000fe200078e0244 */
[----:B------:R-:W-:Y:S01]  /*7d40*/  SHF.R.S32.HI R91, RZ, 0x18, R140 ;  /* 0x00000018ff5b7819 */ /* 0x000fe2000001148c */
[C---:B------:R-:W-:Y:S01]  /*7d50*/  IMAD R70, R89.reuse, R70, RZ ;  /* 0x0000004659467224 */ /* 0x040fe200078e02ff */
[C---:B------:R-:W-:Y:S01]  /*7d60*/  SHF.L.U32 R144, R110.reuse, 0x10, RZ ;  /* 0x000000106e907819 */ /* 0x040fe200000006ff */
[C---:B------:R-:W-:Y:S01]  /*7d70*/  IMAD R71, R89.reuse, R71, RZ ;  /* 0x0000004759477224 */ /* 0x040fe200078e02ff */
[----:B------:R-:W-:Y:S01]  /*7d80*/  SHF.L.U32 R142, R110, 0x8, RZ ;  /* 0x000000086e8e7819 */ /* 0x000fe200000006ff */
[----:B------:R-:W-:Y:S01]  /*7d90*/  IMAD R69, R92, R94, R69 ;  /* 0x0000005e5c457224 */ /* 0x000fe200078e0245 */
[----:B------:R-:W-:Y:S01]  /*7da0*/  SHF.R.S32.HI R92, RZ, 0x18, R161 ;  /* 0x00000018ff5c7819 */ /* 0x000fe200000114a1 */
[----:B------:R-:W-:Y:S01]  /*7db0*/  IMAD R40, R89, R40, RZ ;  /* 0x0000002859287224 */ /* 0x000fe200078e02ff */
[----:B------:R-:W-:Y:S01]  /*7dc0*/  PRMT R137, R111, 0x8880, RZ ;  /* 0x000088806f897816 */ /* 0x000fe200000000ff */
[----:B------:R-:W-:Y:S01]  /*7dd0*/  IMAD R70, R91, R94, R70 ;  /* 0x0000005e5b467224 */ /* 0x000fe200078e0246 */
[----:B------:R-:W-:Y:S01]  /*7de0*/  MOV R91, R152 ;  /* 0x00000098005b7202 */ /* 0x000fe20000000f00 */
        /* <DEDUP_REMOVED lines=13> */
[----:B------:R-:W-:Y:S01]  /*7ec0*/  SHF.L.U32 R143, R112, 0x8, RZ ;  /* 0x00000008708f7819 */ /* 0x000fe200000006ff */
[----:B------:R-:W-:Y:S01]  /*7ed0*/  IMAD.SHL.U32 R149, R109, 0x100, RZ ;  /* 0x000001006d957824 */ /* 0x000fe200078e00ff */
[----:B------:R-:W-:Y:S01]  /*7ee0*/  PRMT R141, R113, 0x8880, RZ ;  /* 0x00008880718d7816 */ /* 0x000fe200000000ff */
[-C--:B------:R-:W-:Y:S01]  /*7ef0*/  IMAD R42, R95, R94.reuse, R42 ;  /* 0x0000005e5f2a7224 */ /* 0x080fe200078e022a */
[----:B------:R-:W-:Y:S01]  /*7f00*/  SHF.R.S32.HI R95, RZ, 0x18, R142 ;  /* 0x00000018ff5f7819 */ /* 0x000fe2000001148e */
[-C--:B------:R-:W-:Y:S01]  /*7f10*/  IMAD R43, R105, R94.reuse, R43 ;  /* 0x0000005e692b7224 */ /* 0x080fe200078e022b */
[----:B------:R-:W-:Y:S01]  /*7f20*/  SHF.R.S32.HI R109, RZ, 0x18, R112 ;  /* 0x00000018ff6d7819 */ /* 0x000fe20000011470 */
[----:B------:R-:W-:Y:S01]  /*7f30*/  IMAD R45, R89, R45, RZ ;  /* 0x0000002d592d7224 */ /* 0x000fe200078e02ff */
[----:B------:R-:W-:Y:S01]  /*7f40*/  SHF.L.U32 R139, R113, 0x10, RZ ;  /* 0x00000010718b7819 */ /* 0x000fe200000006ff */
[----:B------:R-:W-:Y:S01]  /*7f50*/  IMAD R44, R91, R94, R44 ;  /* 0x0000005e5b2c7224 */ /* 0x000fe200078e022c */
[----:B------:R-:W-:Y:S01]  /*7f60*/  SHF.R.S32.HI R91, RZ, 0x18, R149 ;  /* 0x00000018ff5b7819 */ /* 0x000fe20000011495 */
[----:B------:R-:W-:Y:S01]  /*7f70*/  IMAD R46, R89, R46, RZ ;  /* 0x0000002e592e7224 */ /* 0x000fe200078e02ff */
[----:B------:R-:W-:Y:S01]  /*7f80*/  SHF.L.U32 R138, R113, 0x8, RZ ;  /* 0x00000008718a7819 */ /* 0x000fe200000006ff */
[C---:B------:R-:W-:Y:S01]  /*7f90*/  IMAD R47, R89.reuse, R47, RZ ;  /* 0x0000002f592f7224 */ /* 0x040fe200078e02ff */
[----:B------:R-:W-:Y:S01]  /*7fa0*/  PRMT R134, R114, 0x8880, RZ ;  /* 0x0000888072867816 */ /* 0x000fe200000000ff */
[----:B------:R-:W-:Y:S01]  /*7fb0*/  IMAD R45, R92, R94, R45 ;  /* 0x0000005e5c2d7224 */ /* 0x000fe200078e022d */
[----:B------:R-:W-:Y:S01]  /*7fc0*/  SHF.R.S32.HI R92, RZ, 0x18, R144 ;  /* 0x00000018ff5c7819 */ /* 0x000fe20000011490 */
[----:B------:R-:W-:Y:S01]  /*7fd0*/  IMAD R48, R89, R48, RZ ;  /* 0x0000003059307224 */ /* 0x000fe200078e02ff */
[----:B------:R-:W-:Y:S01]  /*7fe0*/  SHF.R.S32.HI R110, RZ, 0x18, R113 ;  /* 0x00000018ff6e7819 */ /* 0x000fe20000011471 */
[----:B------:R-:W-:Y:S01]  /*7ff0*/  IMAD.MOV.U32 R93, RZ, RZ, R146 ;  /* 0x000000ffff5d7224 */ /* 0x000fe200078e0092 */
[----:B------:R-:W-:Y:S01]  /*8000*/  SHF.L.U32 R133, R114, 0x10, RZ ;  /* 0x0000001072857819 */ /* 0x000fe200000006ff */
[-C--:B------:R-:W-:Y:S01]  /*8010*/  IMAD R46, R91, R94.reuse, R46 ;  /* 0x0000005e5b2e7224 */ /* 0x080fe200078e022e */
[----:B------:R-:W-:Y:S01]  /*8020*/  MOV R91, R137 ;  /* 0x00000089005b7202 */ /* 0x000fe20000000f00 */
[----:B------:R-:W-:Y:S01]  /*8030*/  IMAD R49, R89, R49, RZ ;  /* 0x0000003159317224 */ /* 0x000fe200078e02ff */
[----:B------:R-:W-:Y:S01]  /*8040*/  PRMT R131, R115, 0x8880, RZ ;  /* 0x0000888073837816 */ /* 0x000fe200000000ff */
[----:B------:R-:W-:Y:S01]  /*8050*/  IMAD R47, R106, R94, R47 ;  /* 0x0000005e6a2f7224 */ /* 0x000fe200078e022f */
[----:B------:R-:W-:Y:S01]  /*8060*/  SHF.R.S32.HI R111, RZ, 0x18, R114 ;  /* 0x00000018ff6f7819 */ /* 0x000fe20000011472 */
[----:B------:R-:W-:Y:S01]  /*8070*/  IMAD R50, R89, R50, RZ ;  /* 0x0000003259327224 */ /* 0x000fe200078e02ff */
[----:B------:R-:W-:Y:S01]  /*8080*/  SHF.L.U32 R129, R115, 0x10, RZ ;  /* 0x0000001073817819 */ /* 0x000fe200000006ff */
[-C--:B------:R-:W-:Y:S01]  /*8090*/  IMAD R48, R93, R94.reuse, R48 ;  /* 0x0000005e5d307224 */ /* 0x080fe200078e0230 */
[----:B------:R-:W-:Y:S01]  /*80a0*/  SHF.R.S32.HI R93, RZ, 0x18, R135 ;  /* 0x00000018ff5d7819 */ /* 0x000fe20000011487 */
[----:B------:R-:W-:Y:S01]  /*80b0*/  IMAD R51, R89, R51, RZ ;  /* 0x0000003359337224 */ /* 0x000fe200078e02ff */
[----:B------:R-:W-:Y:S01]  /*80c0*/  SHF.L.U32 R127, R115, 0x8, RZ ;  /* 0x00000008737f7819 */ /* 0x000fe200000006ff */
[----:B------:R-:W-:Y:S01]  /*80d0*/  IMAD R49, R92, R94, R49 ;  /* 0x0000005e5c317224 */ /* 0x000fe200078e0231 */
[----:B------:R-:W-:Y:S01]  /*80e0*/  SHF.R.S32.HI R92, RZ, 0x18, R136 ;  /* 0x00000018ff5c7819 */ /* 0x000fe20000011488 */
[----:B------:R-:W-:Y:S01]  /*80f0*/  IMAD R52, R89, R52, RZ ;  /* 0x0000003459347224 */ /* 0x000fe200078e02ff */
[C---:B------:R-:W-:Y:S01]  /*8100*/  PRMT R130, R116.reuse, 0x8880, RZ ;  /* 0x0000888074827816 */ /* 0x040fe200000000ff */
[-C--:B------:R-:W-:Y:S01]  /*8110*/  IMAD R50, R95, R94.reuse, R50 ;  /* 0x0000005e5f327224 */ /* 0x080fe200078e0232 */
[----:B------:R-:W-:Y:S01]  /*8120*/  SHF.R.S32.HI R95, RZ, 0x18, R138 ;  /* 0x00000018ff5f7819 */ /* 0x000fe2000001148a */
[----:B------:R-:W-:Y:S01]  /*8130*/  IMAD R53, R89, R53, RZ ;  /* 0x0000003559357224 */ /* 0x000fe200078e02ff */
[C---:B------:R-:W-:Y:S01]  /*8140*/  SHF.L.U32 R128, R116.reuse, 0x10, RZ ;  /* 0x0000001074807819 */ /* 0x040fe200000006ff */
[----:B------:R-:W-:Y:S01]  /*8150*/  IMAD R51, R107, R94, R51 ;  /* 0x0000005e6b337224 */ /* 0x000fe200078e0233 */
[----:B------:R-:W-:Y:S01]  /*8160*/  SHF.L.U32 R126, R116, 0x8, RZ ;  /* 0x00000008747e7819 */ /* 0x000fe200000006ff */
[----:B------:R-:W-:Y:S01]  /*8170*/  IMAD R54, R89, R54, RZ ;  /* 0x0000003659367224 */ /* 0x000fe200078e02ff */
[----:B------:R-:W-:Y:S01]  /*8180*/  PRMT R125, R117, 0x8880, RZ ;  /* 0x00008880757d7816 */ /* 0x000fe200000000ff */
[----:B------:R-:W-:Y:S01]  /*8190*/  IMAD R52, R91, R94, R52 ;  /* 0x0000005e5b347224 */ /* 0x000fe200078e0234 */
[----:B------:R-:W-:Y:S01]  /*81a0*/  MOV R91, R150 ;  /* 0x00000096005b7202 */ /* 0x000fe20000000f00 */
[----:B------:R-:W-:Y:S01]  /*81b0*/  IMAD R55, R89, R55, RZ ;  /* 0x0000003759377224 */ /* 0x000fe200078e02ff */
[----:B------:R-:W-:Y:S01]  /*81c0*/  SHF.R.S32.HI R96, RZ, 0x18, R116 ;  /* 0x00000018ff607819 */ /* 0x000fe20000011474 */
[----:B------:R-:W-:Y:S01]  /*81d0*/  IMAD.U32 R148, R112, 0x10000, RZ ;  /* 0x0001000070947824 */ /* 0x000fe200078e00ff */
[----:B------:R-:W-:Y:S01]  /*81e0*/  SHF.R.S32.HI R112, RZ, 0x18, R115 ;  /* 0x00000018ff707819 */ /* 0x000fe20000011473 */
[----:B------:R-:W-:Y:S01]  /*81f0*/  IMAD R53, R92, R94, R53 ;  /* 0x0000005e5c357224 */ /* 0x000fe200078e0235 */
[----:B------:R-:W-:Y:S01]  /*8200*/  SHF.L.U32 R123, R117, 0x8, RZ ;  /* 0x00000008757b7819 */ /* 0x000fe200000006ff */
[----:B------:R-:W-:Y:S01]  /*8210*/  IMAD R24, R89, R24, RZ ;  /* 0x0000001859187224 */ /* 0x000fe200078e02ff */
[----:B------:R-:W-:Y:S01]  /*8220*/  SHF.R.S32.HI R92, RZ, 0x18, R148 ;  /* 0x00000018ff5c7819 */ /* 0x000fe20000011494 */
[-C--:B------:R-:W-:Y:S01]  /*8230*/  IMAD R54, R93, R94.reuse, R54 ;  /* 0x0000005e5d367224 */ /* 0x080fe200078e0236 */
[----:B------:R-:W-:Y:S01]  /*8240*/  MOV R93, R141 ;  /* 0x0000008d005d7202 */ /* 0x000fe20000000f00 */
        /* <DEDUP_REMOVED lines=13> */
[----:B------:R-:W-:Y:S01]  /*8320*/  SHF.R.S32.HI R115, RZ, 0x18, R119 ;  /* 0x00000018ff737819 */ /* 0x000fe20000011477 */
[----:B------:R-:W-:Y:S01]  /*8330*/  IMAD R26, R91, R94, R26 ;  /* 0x0000005e5b1a7224 */ /* 0x000fe200078e021a */
[----:B------:R-:W-:Y:S01]  /*8340*/  MOV R91, R134 ;  /* 0x00000086005b7202 */ /* 0x000fe20000000f00 */
[----:B------:R-:W-:Y:S01]  /*8350*/  IMAD R29, R89, R29, RZ ;  /* 0x0000001d591d7224 */ /* 0x000fe200078e02ff */
[----:B------:R-:W-:Y:S01]  /*8360*/  I2IP.S8.S32.SAT R177, R23, R22, RZ ;  /* 0x0000001617b17239 */ /* 0x000fe200000014ff */
[----:B------:R-:W-:Y:S01]  /*8370*/  IMAD R27, R109, R94, R27 ;  /* 0x0000005e6d1b7224 */ /* 0x000fe200078e021b */
[----:B------:R-:W-:Y:S01]  /*8380*/  I2IP.S8.S32.SAT R178, R75, R74, RZ ;  /* 0x0000004a4bb27239 */ /* 0x000fe200000014ff */
[----:B------:R-:W-:Y:S01]  /*8390*/  IMAD R30, R89, R30, RZ ;  /* 0x0000001e591e7224 */ /* 0x000fe200078e02ff */
[----:B------:R-:W-:Y:S01]  /*83a0*/  I2IP.S8.S32.SAT R179, R79, R78, RZ ;  /* 0x0000004e4fb37239 */ /* 0x000fe200000014ff */
[----:B------:R-:W-:Y:S01]  /*83b0*/  IMAD R28, R93, R94, R28 ;  /* 0x0000005e5d1c7224 */ /* 0x000fe200078e021c */
[----:B------:R-:W-:Y:S01]  /*83c0*/  I2IP.S8.S32.SAT R188, R59, R58, RZ ;  /* 0x0000003a3bbc7239 */ /* 0x000fe200000014ff */
[----:B------:R-:W-:Y:S01]  /*83d0*/  IMAD R31, R89, R31, RZ ;  /* 0x0000001f591f7224 */ /* 0x000fe200078e02ff */
[----:B------:R-:W-:Y:S01]  /*83e0*/  I2IP.S8.S32.SAT R189, R63, R62, RZ ;  /* 0x0000003e3fbd7239 */ /* 0x000fe200000014ff */
[----:B------:R-:W-:Y:S01]  /*83f0*/  IMAD R29, R92, R94, R29 ;  /* 0x0000005e5c1d7224 */ /* 0x000fe200078e021d */
[----:B------:R-:W-:Y:S01]  /*8400*/  SHF.R.S32.HI R92, RZ, 0x18, R133 ;  /* 0x00000018ff5c7819 */ /* 0x000fe20000011485 */
[----:B------:R-:W-:Y:S01]  /*8410*/  IMAD R32, R89, R32, RZ ;  /* 0x0000002059207224 */ /* 0x000fe200078e02ff */
[----:B------:R-:W-:Y:S01]  /*8420*/  I2IP.S8.S32.SAT R190, R67, R66, RZ ;  /* 0x0000004243be7239 */ /* 0x000fe200000014ff */
[----:B------:R-:W-:Y:S01]  /*8430*/  IMAD.SHL.U32 R132, R114, 0x100, RZ ;  /* 0x0000010072847824 */ /* 0x000fe200078e00ff */
[----:B------:R-:W-:Y:S01]  /*8440*/  SHF.R.S32.HI R114, RZ, 0x18, R118 ;  /* 0x00000018ff727819 */ /* 0x000fe20000011476 */
[-C--:B------:R-:W-:Y:S01]  /*8450*/  IMAD R30, R95, R94.reuse, R30 ;  /* 0x0000005e5f1e7224 */ /* 0x080fe200078e021e */
[----:B------:R-:W-:Y:S01]  /*8460*/  SHF.R.S32.HI R95, RZ, 0x18, R127 ;  /* 0x00000018ff5f7819 */ /* 0x000fe2000001147f */
[----:B------:R-:W-:Y:S01]  /*8470*/  IMAD R31, R110, R94, R31 ;  /* 0x0000005e6e1f7224 */ /* 0x000fe200078e021f */
[----:B------:R-:W-:Y:S01]  /*8480*/  PRMT R118, R119, 0x8880, RZ ;  /* 0x0000888077767816 */ /* 0x000fe200000000ff */
[----:B------:R-:W-:Y:S01]  /*8490*/  IMAD R33, R89, R33, RZ ;  /* 0x0000002159217224 */ /* 0x000fe200078e02ff */
[----:B------:R-:W-:Y:S01]  /*84a0*/  I2IP.S8.S32.SAT R191, R71, R70, RZ ;  /* 0x0000004647bf7239 */ /* 0x000fe200000014ff */
[----:B------:R-:W-:Y:S01]  /*84b0*/  IMAD R32, R91, R94, R32 ;  /* 0x0000005e5b207224 */ /* 0x000fe200078e0220 */
[----:B------:R-:W-:Y:S01]  /*84c0*/  SHF.R.S32.HI R91, RZ, 0x18, R132 ;  /* 0x00000018ff5b7819 */ /* 0x000fe20000011484 */
[----:B------:R-:W-:Y:S01]  /*84d0*/  IMAD R34, R89, R34, RZ ;  /* 0x0000002259227224 */ /* 0x000fe200078e02ff */
[----:B------:R-:W-:Y:S01]  /*84e0*/  I2IP.S8.S32.SAT R192, R43, R42, RZ ;  /* 0x0000002a2bc07239 */ /* 0x000fe200000014ff */
[----:B------:R-:W-:Y:S01]  /*84f0*/  IMAD R35, R89, R35, RZ ;  /* 0x0000002359237224 */ /* 0x000fe200078e02ff */
[----:B------:R-:W-:Y:S01]  /*8500*/  I2IP.S8.S32.SAT R193, R47, R46, RZ ;  /* 0x0000002e2fc17239 */ /* 0x000fe200000014ff */
[----:B------:R-:W-:Y:S01]  /*8510*/  IMAD R33, R92, R94, R33 ;  /* 0x0000005e5c217224 */ /* 0x000fe200078e0221 */
[----:B------:R-:W-:Y:S01]  /*8520*/  SHF.R.S32.HI R92, RZ, 0x18, R129 ;  /* 0x00000018ff5c7819 */ /* 0x000fe20000011481 */
[----:B------:R-:W-:Y:S01]  /*8530*/  IMAD R36, R89, R36, RZ ;  /* 0x0000002459247224 */ /* 0x000fe200078e02ff */
[----:B------:R-:W-:Y:S01]  /*8540*/  I2IP.S8.S32.SAT R194, R51, R50, RZ ;  /* 0x0000003233c27239 */ /* 0x000fe200000014ff */
[----:B------:R-:W-:Y:S01]  /*8550*/  IMAD.MOV.U32 R93, RZ, RZ, R131 ;  /* 0x000000ffff5d7224 */ /* 0x000fe200078e0083 */
[----:B------:R-:W-:Y:S01]  /*8560*/  I2IP.S8.S32.SAT R195, R55, R54, RZ ;  /* 0x0000003637c37239 */ /* 0x000fe200000014ff */
[----:B------:R-:W-:Y:S01]  /*8570*/  IMAD R34, R91, R94, R34 ;  /* 0x0000005e5b227224 */ /* 0x000fe200078e0222 */
[----:B------:R-:W-:Y:S01]  /*8580*/  MOV R91, R130 ;  /* 0x00000082005b7202 */ /* 0x000fe20000000f00 */
[----:B------:R-:W-:Y:S01]  /*8590*/  IMAD R37, R89, R37, RZ ;  /* 0x0000002559257224 */ /* 0x000fe200078e02ff */
[----:B------:R-:W-:Y:S01]  /*85a0*/  I2IP.S8.S32.SAT R204, R27, R26, RZ ;  /* 0x0000001a1bcc7239 */ /* 0x000fe200000014ff */
[----:B------:R-:W-:Y:S01]  /*85b0*/  IMAD R35, R111, R94, R35 ;  /* 0x0000005e6f237224 */ /* 0x000fe200078e0223 */
[----:B------:R-:W-:Y:S01]  /*85c0*/  I2IP.S8.S32.SAT R205, R31, R30, RZ ;  /* 0x0000001e1fcd7239 */ /* 0x000fe200000014ff */
[----:B------:R-:W-:Y:S01]  /*85d0*/  IMAD R38, R89, R38, RZ ;  /* 0x0000002659267224 */ /* 0x000fe200078e02ff */
[----:B------:R-:W-:Y:S01]  /*85e0*/  I2IP.S8.S32.SAT R176, R3, R0, R176 ;  /* 0x0000000003b07239 */ /* 0x000fe200000014b0 */
[----:B------:R-:W-:Y:S01]  /*85f0*/  IMAD R36, R93, R94, R36 ;  /* 0x0000005e5d247224 */ /* 0x000fe200078e0224 */
[----:B------:R-:W-:Y:S01]  /*8600*/  MOV R93, R125 ;  /* 0x0000007d005d7202 */ /* 0x000fe20000000f00 */
[----:B------:R-:W-:Y:S01]  /*8610*/  IMAD R39, R89, R39, RZ ;  /* 0x0000002759277224 */ /* 0x000fe200078e02ff */
[----:B------:R-:W-:Y:S01]  /*8620*/  I2IP.S8.S32.SAT R206, R35, R34, RZ ;  /* 0x0000002223ce7239 */ /* 0x000fe200000014ff */
[----:B------:R-:W-:Y:S01]  /*8630*/  IMAD R37, R92, R94, R37 ;  /* 0x0000005e5c257224 */ /* 0x000fe200078e0225 */
[----:B------:R-:W-:Y:S01]  /*8640*/  SHF.R.S32.HI R92, RZ, 0x18, R128 ;  /* 0x00000018ff5c7819 */ /* 0x000fe20000011480 */
[----:B-1----:R-:W-:Y:S01]  /*8650*/  IMAD R4, R89, R4, RZ ;  /* 0x0000000459047224 */ /* 0x002fe200078e02ff */
[----:B------:R-:W-:Y:S01]  /*8660*/  I2IP.S8.S32.SAT R177, R21, R20, R177 ;  /* 0x0000001415b17239 */ /* 0x000fe200000014b1 */
[----:B------:R-:W-:Y:S01]  /*8670*/  IMAD R38, R95, R94, R38 ;  /* 0x0000005e5f267224 */ /* 0x000fe200078e0226 */
[----:B------:R-:W-:Y:S01]  /*8680*/  I2IP.S8.S32.SAT R178, R73, R72, R178 ;  /* 0x0000004849b27239 */ /* 0x000fe200000014b2 */
[----:B------:R-:W-:Y:S01]  /*8690*/  IMAD R39, R112, R94, R39 ;  /* 0x0000005e70277224 */ /* 0x000fe200078e0227 */
[----:B------:R-:W-:Y:S01]  /*86a0*/  I2IP.S8.S32.SAT R179, R77, R76, R179 ;  /* 0x0000004c4db37239 */ /* 0x000fe200000014b3 */
[----:B------:R-:W-:Y:S01]  /*86b0*/  IMAD R5, R89, R5, RZ ;  /* 0x0000000559057224 */ /* 0x000fe200078e02ff */
[----:B------:R-:W-:Y:S01]  /*86c0*/  I2IP.S8.S32.SAT R188, R57, R56, R188 ;  /* 0x0000003839bc7239 */ /* 0x000fe200000014bc */
[----:B------:R-:W-:Y:S01]  /*86d0*/  IMAD R4, R91, R94, R4 ;  /* 0x0000005e5b047224 */ /* 0x000fe200078e0204 */
[----:B------:R-:W-:Y:S01]  /*86e0*/  SHF.R.S32.HI R91, RZ, 0x18, R126 ;  /* 0x00000018ff5b7819 */ /* 0x000fe2000001147e */
[----:B------:R-:W-:Y:S01]  /*86f0*/  IMAD.U32 R124, R117, 0x10000, RZ ;  /* 0x00010000757c7824 */ /* 0x000fe200078e00ff */
[----:B------:R-:W-:Y:S01]  /*8700*/  SHF.L.U32 R117, R119, 0x10, RZ ;  /* 0x0000001077757819 */ /* 0x000fe200000006ff */
[----:B------:R-:W-:Y:S01]  /*8710*/  IMAD R6, R89, R6, RZ ;  /* 0x0000000659067224 */ /* 0x000fe200078e02ff */
[----:B------:R-:W-:Y:S01]  /*8720*/  I2IP.S8.S32.SAT R207, R39, R38, RZ ;  /* 0x0000002627cf7239 */ /* 0x000fe200000014ff */
[----:B------:R-:W-:Y:S01]  /*8730*/  IMAD R7, R89, R7, RZ ;  /* 0x0000000759077224 */ /* 0x000fe200078e02ff */
[----:B------:R-:W-:Y:S01]  /*8740*/  I2IP.S8.S32.SAT R189, R61, R60, R189 ;  /* 0x0000003c3dbd7239 */ /* 0x000fe200000014bd */
[----:B------:R-:W-:Y:S01]  /*8750*/  IMAD R5, R92, R94, R5 ;  /* 0x0000005e5c057224 */ /* 0x000fe200078e0205 */
[----:B------:R-:W-:Y:S01]  /*8760*/  SHF.R.S32.HI R92, RZ, 0x18, R124 ;  /* 0x00000018ff5c7819 */ /* 0x000fe2000001147c */
[----:B------:R-:W-:Y:S01]  /*8770*/  IMAD R8, R89, R8, RZ ;  /* 0x0000000859087224 */ /* 0x000fe200078e02ff */
[----:B------:R-:W-:Y:S01]  /*8780*/  UIADD3 UR4, UPT, UPT, UR5, 0x230, URZ ;  /* 0x0000023005047890 */ /* 0x000fe2000fffe0ff */
[-C--:B------:R-:W-:Y:S01]  /*8790*/  IMAD R6, R91, R94.reuse, R6 ;  /* 0x0000005e5b067224 */ /* 0x080fe200078e0206 */
[----:B------:R-:W-:Y:S01]  /*87a0*/  SHF.R.S32.HI R91, RZ, 0x18, R123 ;  /* 0x00000018ff5b7819 */ /* 0x000fe2000001147b */
[----:B------:R-:W-:Y:S01]  /*87b0*/  IMAD R9, R89, R9, RZ ;  /* 0x0000000959097224 */ /* 0x000fe200078e02ff */
[----:B------:R-:W-:Y:S01]  /*87c0*/  UPRMT UR4, UR47, 0x654, UR4 ;  /* 0x000006542f047896 */ /* 0x000fe20008000004 */
[----:B------:R-:W-:Y:S01]  /*87d0*/  IMAD R7, R96, R94, R7 ;  /* 0x0000005e60077224 */ /* 0x000fe200078e0207 */
[----:B------:R-:W-:Y:S01]  /*87e0*/  I2IP.S8.S32.SAT R190, R65, R64, R190 ;  /* 0x0000004041be7239 */ /* 0x000fe200000014be */
[----:B------:R-:W-:Y:S01]  /*87f0*/  IMAD R8, R93, R94, R8 ;  /* 0x0000005e5d087224 */ /* 0x000fe200078e0208 */
[----:B------:R-:W-:Y:S01]  /*8800*/  MOV R93, R122 ;  /* 0x0000007a005d7202 */ /* 0x000fe20000000f00 */
[----:B------:R-:W-:Y:S01]  /*8810*/  IMAD R10, R89, R10, RZ ;  /* 0x0000000a590a7224 */ /* 0x000fe200078e02ff */
[----:B------:R-:W-:Y:S01]  /*8820*/  I2IP.S8.S32.SAT R6, R7, R6, RZ ;  /* 0x0000000607067239 */ /* 0x000fe200000014ff */
[----:B------:R-:W-:Y:S01]  /*8830*/  IMAD R9, R92, R94, R9 ;  /* 0x0000005e5c097224 */ /* 0x000fe200078e0209 */
[----:B------:R-:W-:Y:S01]  /*8840*/  SHF.R.S32.HI R92, RZ, 0x18, R121 ;  /* 0x00000018ff5c7819 */ /* 0x000fe20000011479 */
[----:B------:R-:W-:Y:S01]  /*8850*/  IMAD R11, R89, R11, RZ ;  /* 0x0000000b590b7224 */ /* 0x000fe200078e02ff */
[----:B------:R-:W-:Y:S01]  /*8860*/  I2IP.S8.S32.SAT R191, R69, R68, R191 ;  /* 0x0000004445bf7239 */ /* 0x000fe200000014bf */
[----:B------:R-:W-:Y:S01]  /*8870*/  IMAD R12, R89, R12, RZ ;  /* 0x0000000c590c7224 */ /* 0x000fe200078e02ff */
[----:B------:R-:W-:Y:S01]  /*8880*/  I2IP.S8.S32.SAT R192, R41, R40, R192 ;  /* 0x0000002829c07239 */ /* 0x000fe200000014c0 */
[----:B------:R-:W-:Y:S01]  /*8890*/  IMAD R10, R91, R94, R10 ;  /* 0x0000005e5b0a7224 */ /* 0x000fe200078e020a */
[----:B------:R-:W-:Y:S01]  /*88a0*/  SHF.R.S32.HI R91, RZ, 0x18, R120 ;  /* 0x00000018ff5b7819 */ /* 0x000fe20000011478 */
[----:B------:R-:W-:Y:S01]  /*88b0*/  IMAD R13, R89, R13, RZ ;  /* 0x0000000d590d7224 */ /* 0x000fe200078e02ff */
[----:B------:R-:W-:Y:S01]  /*88c0*/  I2IP.S8.S32.SAT R193, R45, R44, R193 ;  /* 0x0000002c2dc17239 */ /* 0x000fe200000014c1 */
[----:B------:R-:W-:Y:S01]  /*88d0*/  IMAD R11, R113, R94, R11 ;  /* 0x0000005e710b7224 */ /* 0x000fe200078e020b */
[----:B------:R-:W-:Y:S01]  /*88e0*/  I2IP.S8.S32.SAT R194, R49, R48, R194 ;  /* 0x0000003031c27239 */ /* 0x000fe200000014c2 */
[----:B------:R-:W-:Y:S01]  /*88f0*/  IMAD R12, R93, R94, R12 ;  /* 0x0000005e5d0c7224 */ /* 0x000fe200078e020c */
[----:B------:R-:W-:Y:S01]  /*8900*/  MOV R93, R118 ;  /* 0x00000076005d7202 */ /* 0x000fe20000000f00 */
[----:B------:R-:W-:Y:S01]  /*8910*/  IMAD R14, R89, R14, RZ ;  /* 0x0000000e590e7224 */ /* 0x000fe200078e02ff */
[----:B------:R-:W-:Y:S01]  /*8920*/  I2IP.S8.S32.SAT R10, R11, R10, RZ ;  /* 0x0000000a0b0a7239 */ /* 0x000fe200000014ff */
[----:B------:R-:W-:Y:S01]  /*8930*/  IMAD.SHL.U32 R116, R119, 0x100, RZ ;  /* 0x0000010077747824 */ /* 0x000fe200078e00ff */
[----:B------:R-:W-:Y:S01]  /*8940*/  I2IP.S8.S32.SAT R195, R53, R52, R195 ;  /* 0x0000003435c37239 */ /* 0x000fe200000014c3 */
        /* <DEDUP_REMOVED lines=13> */
[----:B------:R-:W-:Y:S01]  /*8a20*/  I2IP.S8.S32.SAT R116, R5, R4, R6 ;  /* 0x0000000405747239 */ /* 0x000fe20000001406 */
[----:B------:R-:W-:Y:S01]  /*8a30*/  IMAD R18, R89, R18, RZ ;  /* 0x0000001259127224 */ /* 0x000fe200078e02ff */
[----:B------:R-:W-:Y:S01]  /*8a40*/  I2IP.S8.S32.SAT R14, R15, R14, RZ ;  /* 0x0000000e0f0e7239 */ /* 0x000fe200000014ff */
[----:B------:R-:W-:Y:S01]  /*8a50*/  IMAD R17, R92, R94, R17 ;  /* 0x0000005e5c117224 */ /* 0x000fe200078e0211 */
[----:B------:R-:W-:Y:S01]  /*8a60*/  I2IP.S8.S32.SAT R117, R9, R8, R10 ;  /* 0x0000000809757239 */ /* 0x000fe2000000140a */
[----:B------:R-:W-:Y:S01]  /*8a70*/  IMAD R19, R89, R19, RZ ;  /* 0x0000001359137224 */ /* 0x000fe200078e02ff */
[----:B------:R-:W-:Y:S01]  /*8a80*/  I2IP.S8.S32.SAT R118, R13, R12, R14 ;  /* 0x0000000c0d767239 */ /* 0x000fe2000000140e */
[-C--:B------:R-:W-:Y:S01]  /*8a90*/  IMAD R18, R91, R94.reuse, R18 ;  /* 0x0000005e5b127224 */ /* 0x080fe200078e0212 */
[----:B------:R-:W-:Y:S01]  /*8aa0*/  NOP ;  /* 0x0000000000007918 */ /* 0x000fe20000000000 */
[----:B------:R-:W-:Y:S01]  /*8ab0*/  IMAD R19, R115, R94, R19 ;  /* 0x0000005e73137224 */ /* 0x000fe200078e0213 */
[----:B------:R-:W-:Y:S01]  /*8ac0*/  SYNCS.ARRIVE.TRANS64.RED.A1T0 RZ, [UR4], RZ ;  /* 0x000000ffffff79a7 */ /* 0x000fe20008100404 */
[----:B------:R1:W-:Y:S01]  /*8ad0*/  STS.128 [R187+UR44+0x2b00], R176 ;  /* 0x002b00b0bb007988 */ /* 0x0003e20008000c2c */
[----:B------:R-:W-:Y:S01]  /*8ae0*/  BSSY.RECONVERGENT B0, `(.L_x_129) ;  /* 0x000002f000007945 */ /* 0x000fe20003800200 */
[----:B------:R-:W-:Y:S02]  /*8af0*/  IADD3 R88, PT, PT, R88, 0x1, RZ ;  /* 0x0000000158587810 */ /* 0x000fe40007ffe0ff */
[----:B------:R-:W-:Y:S04]  /*8b00*/  I2IP.S8.S32.SAT R18, R19, R18, RZ ;  /* 0x0000001213127239 */ /* 0x000fe800000014ff */
[----:B------:R1:W-:Y:S01]  /*8b10*/  STS.128 [R187+UR44+0x3300], R188 ;  /* 0x003300bcbb007988 */ /* 0x0003e20008000c2c */
[----:B------:R-:W-:Y:S07]  /*8b20*/  I2IP.S8.S32.SAT R119, R17, R16, R18 ;  /* 0x0000001011777239 */ /* 0x000fee0000001412 */
[----:B------:R1:W-:Y:S08]  /*8b30*/  STS.128 [R187+UR44+0x3b00], R192 ;  /* 0x003b00c0bb007988 */ /* 0x0003f00008000c2c */
[----:B------:R1:W-:Y:S08]  /*8b40*/  STS.128 [R187+UR44+0x4300], R204 ;  /* 0x004300ccbb007988 */ /* 0x0003f00008000c2c */
[----:B------:R1:W-:Y:S01]  /*8b50*/  STS.128 [R187+UR44+0x4b00], R116 ;  /* 0x004b0074bb007988 */ /* 0x0003e20008000c2c */
[----:B------:R-:W-:Y:S01]  /*8b60*/  @!PT LDS RZ, [RZ] ;  /* 0x00000000fffff984 */ /* 0x000fe20000000800 */
[----:B------:R-:W-:Y:S01]  /*8b70*/  @!PT LDS RZ, [RZ] ;  /* 0x00000000fffff984 */ /* 0x000fe20000000800 */
[----:B------:R-:W-:Y:S01]  /*8b80*/  @!PT LDS RZ, [RZ] ;  /* 0x00000000fffff984 */ /* 0x000fe20000000800 */
[----:B------:R-:W-:Y:S01]  /*8b90*/  @!PT LDS RZ, [RZ] ;  /* 0x00000000fffff984 */ /* 0x000fe20000000800 */
[----:B------:R3:W-:Y:S07]  /*8ba0*/  MEMBAR.ALL.CTA ;  /* 0x0000000000007992 */ /* 0x0007ee0000008000 */
[----:B---3--:R-:W3:Y:S02]  /*8bb0*/  FENCE.VIEW.ASYNC.S ;  /* 0x00000000000073c6 */ /* 0x008ee40000000000 */
[----:B---3--:R-:W-:Y:S06]  /*8bc0*/  BAR.SYNC.DEFER_BLOCKING 0x1, 0x80 ;  /* 0x0042000000007b1d */ /* 0x008fec0000010000 */
[----:B------:R-:W-:Y:S05]  /*8bd0*/  @P0 BRA `(.L_x_130) ;  /* 0x00000000007c0947 */ /* 0x000fea0003800000 */
[----:B------:R-:W-:Y:S02]  /*8be0*/  UIADD3 UR5, UPT, UPT, UR44, 0x2b00, URZ ;  /* 0x00002b002c057890 */ /* 0x000fe4000fffe0ff */
[----:B------:R-:W-:Y:S02]  /*8bf0*/  UIADD3 UR4, UP0, UPT, UR62, 0x680, URZ ;  /* 0x000006803e047890 */ /* 0x000fe4000ff1e0ff */
[----:B------:R-:W-:Y:S02]  /*8c00*/  UIMAD UR9, UR46, 0xa0, URZ ;  /* 0x000000a02e0978a4 */ /* 0x000fe4000f8e02ff */
[----:B------:R-:W-:Y:S01]  /*8c10*/  MOV R202, UR5 ;  /* 0x0000000500ca7c02 */ /* 0x000fe20008000f00 */
[----:B------:R-:W-:Y:S02]  /*8c20*/  USHF.L.U32 UR10, UR45, 0x6, URZ ;  /* 0x000000062d0a7899 */ /* 0x000fe400080006ff */
[----:B------:R-:W-:Y:S01]  /*8c30*/  UIADD3.X UR5, UPT, UPT, URZ, UR63, URZ, UP0, !UPT ;  /* 0x0000003fff057290 */ /* 0x000fe200087fe4ff */
[----:B------:R-:W-:Y:S01]  /*8c40*/  R2UR UR8, R202 ;  /* 0x00000000ca0872ca */ /* 0x000fe200000e0000 */
[----:B------:R-:W-:Y:S01]  /*8c50*/  UMOV UR11, UR36 ;  /* 0x00000024000b7c82 */ /* 0x000fe20008000000 */
[----:B------:R-:W-:Y:S02]  /*8c60*/  UIADD3 UR24, UPT, UPT, UR44, 0x3300, URZ ;  /* 0x000033002c187890 */ /* 0x000fe4000fffe0ff */
[----:B------:R-:W-:Y:S01]  /*8c70*/  UIADD3 UR25, UPT, UPT, UR9, 0x20, URZ ;  /* 0x0000002009197890 */ /* 0x000fe2000fffe0ff */
[----:B------:R-:W-:Y:S01]  /*8c80*/  UMOV UR27, UR36 ;  /* 0x00000024001b7c82 */ /* 0x000fe20008000000 */
[----:B------:R-:W-:Y:S01]  /*8c90*/  UMOV UR26, UR10 ;  /* 0x0000000a001a7c82 */ /* 0x000fe20008000000 */
[----:B------:R-:W-:Y:S02]  /*8ca0*/  UIADD3 UR16, UPT, UPT, UR44, 0x3b00, URZ ;  /* 0x00003b002c107890 */ /* 0x000fe4000fffe0ff */
[----:B------:R-:W-:Y:S01]  /*8cb0*/  UIADD3 UR17, UPT, UPT, UR9, 0x40, URZ ;  /* 0x0000004009117890 */ /* 0x000fe2000fffe0ff */
[----:B------:R-:W-:Y:S03]  /*8cc0*/  UMOV UR19, UR36 ;  /* 0x0000002400137c82 */ /* 0x000fe60008000000 */
[----:B------:R3:W-:Y:S01]  /*8cd0*/  UTMASTG.3D [UR8], [UR4] ;  /* 0x00000008040073b5 */ /* 0x0007e20008010000 */
[----:B------:R-:W-:Y:S01]  /*8ce0*/  UMOV UR18, UR10 ;  /* 0x0000000a00127c82 */ /* 0x000fe20008000000 */
[----:B------:R-:W-:Y:S02]  /*8cf0*/  UIADD3 UR20, UPT, UPT, UR44, 0x4300, URZ ;  /* 0x000043002c147890 */ /* 0x000fe4000fffe0ff */
[----:B------:R-:W-:Y:S01]  /*8d00*/  UIADD3 UR21, UPT, UPT, UR9, 0x60, URZ ;  /* 0x0000006009157890 */ /* 0x000fe2000fffe0ff */
[----:B------:R-:W-:Y:S01]  /*8d10*/  UMOV UR23, UR36 ;  /* 0x0000002400177c82 */ /* 0x000fe20008000000 */
[----:B------:R-:W-:Y:S01]  /*8d20*/  UMOV UR22, UR10 ;  /* 0x0000000a00167c82 */ /* 0x000fe20008000000 */
[----:B------:R3:W-:Y:S01]  /*8d30*/  UTMASTG.3D [UR24], [UR4] ;  /* 0x00000018040073b5 */ /* 0x0007e20008010000 */
[----:B------:R-:W-:Y:S02]  /*8d40*/  UIADD3 UR12, UPT, UPT, UR44, 0x4b00, URZ ;  /* 0x00004b002c0c7890 */ /* 0x000fe4000fffe0ff */
[----:B------:R-:W-:Y:S01]  /*8d50*/  UIADD3 UR13, UPT, UPT, UR9, 0x80, URZ ;  /* 0x00000080090d7890 */ /* 0x000fe2000fffe0ff */
[----:B------:R-:W-:Y:S01]  /*8d60*/  UMOV UR15, UR36 ;  /* 0x00000024000f7c82 */ /* 0x000fe20008000000 */
[----:B------:R-:W-:Y:S01]  /*8d70*/  UMOV UR14, UR10 ;  /* 0x0000000a000e7c82 */ /* 0x000fe20008000000 */
[----:B------:R3:W-:Y:S01]  /*8d80*/  UTMASTG.3D [UR16], [UR4] ;  /* 0x00000010040073b5 */ /* 0x0007e20008010000 */
[----:B------:R3:W-:Y:S05]  /*8d90*/  UTMASTG.3D [UR20], [UR4] ;  /* 0x00000014040073b5 */ /* 0x0007ea0008010000 */
[----:B------:R3:W-:Y:S01]  /*8da0*/  UTMASTG.3D [UR12], [UR4] ;  /* 0x0000000c040073b5 */ /* 0x0007e20008010000 */
[----:B------:R0:W-:Y:S01]  /*8db0*/  UTMACMDFLUSH ;  /* 0x00000000000079b7 */ /* 0x0001e20000000000 */
[----:B---3--:R-:W-:Y:S04]  /*8dc0*/  DEPBAR.LE SB0, 0x0 ;  /* 0x000080000000791a */ /* 0x008fe80000000000 */
.L_x_130:
[----:B------:R-:W-:Y:S05]  /*8dd0*/  BSYNC.RECONVERGENT B0 ;  /* 0x0000000000007941 */ /* 0x000fea0003800200 */
.L_x_129:
[----:B------:R-:W-:Y:S01]  /*8de0*/  BAR.SYNC.DEFER_BLOCKING 0x1, 0x80 ;  /* 0x0042000000007b1d */ /* 0x000fe20000010000 */
[----:B------:R-:W-:Y:S01]  /*8df0*/  ISETP.NE.AND P0, PT, R198, 0x2, PT ;  /* 0x00000002c600780c */ /* 0x000fe20003f05270 */
[----:B------:R-:W-:Y:S01]  /*8e00*/  UISETP.NE.AND UP0, UPT, UR48, URZ, UPT ;  /* 0x000000ff3000728c */ /* 0x000fe2000bf05270 */
[----:B------:R-:W-:Y:S01]  /*8e10*/  ISETP.NE.AND P1, PT, R88, 0x4, PT ;  /* 0x000000045800780c */ /* 0x000fe20003f25270 */
[----:B------:R-:W-:Y:S01]  /*8e20*/  UIADD3 UR46, UPT, UPT, UR37, UR57, URZ ;  /* 0x00000039252e7290 */ /* 0x000fe2000fffe0ff */
[----:B------:R-:W-:Y:S01]  /*8e30*/  SEL R3, RZ, 0x1, P0 ;  /* 0x00000001ff037807 */ /* 0x000fe20000000000 */
[----:B------:R-:W-:Y:S01]  /*8e40*/  UIADD3 UR45, UPT, UPT, UR38, UR60, URZ ;  /* 0x0000003c262d7290 */ /* 0x000fe2000fffe0ff */
[----:B------:R-:W-:Y:S02]  /*8e50*/  SEL R0, RZ, 0x1, P1 ;  /* 0x00000001ff007807 */ /* 0x000fe40000800000 */
[----:B------:R-:W-:Y:S02]  /*8e60*/  LOP3.LUT R200, R200, R3, RZ, 0x3c, !PT ;  /* 0x00000003c8c87212 */ /* 0x000fe400078e3cff */
[----:B------:R-:W-:Y:S02]  /*8e70*/  LOP3.LUT R201, R201, R0, RZ, 0x3c, !PT ;  /* 0x00000000c9c97212 */ /* 0x000fe400078e3cff */
[----:B------:R-:W-:Y:S02]  /*8e80*/  SEL R198, R198, RZ, P0 ;  /* 0x000000ffc6c67207 */ /* 0x000fe40000000000 */
[----:B------:R-:W-:Y:S01]  /*8e90*/  SEL R88, R88, RZ, P1 ;  /* 0x000000ff58587207 */ /* 0x000fe20000800000 */
[----:B------:R-:W-:Y:S01]  /*8ea0*/  UMOV UR36, UR51 ;  /* 0x0000003300247c82 */ /* 0x000fe20008000000 */
[----:B------:R-:W-:Y:S05]  /*8eb0*/  BRA.U UP0, `(.L_x_131) ;  /* 0xffffffcd00d07547 */ /* 0x000fea000b83ffff */
[----:B------:R-:W-:Y:S05]  /*8ec0*/  EXIT ;  /* 0x000000000000794d */ /* 0x000fea0003800000 */
.L_x_25:
[----:B---3--:R3:W4:Y:S02]  /*8ed0*/  SYNCS.PHASECHK.TRANS64.TRYWAIT P0, [R3+URZ+0x260], R2 ;  /* 0x00026002030075a7 */ /* 0x00872400080011ff */
[----:B----4-:R-:W-:Y:S05]  /*8ee0*/  @!P0 NANOSLEEP.SYNCS 0x989680 ;  /* 0x009896800000895d */ /* 0x010fea0003900000 */
[----:B------:R-:W4:Y:S02]  /*8ef0*/  @!P0 SYNCS.PHASECHK.TRANS64 P0, [R3+URZ+0x260], R2 ;  /* 0x00026002030085a7 */ /* 0x000f2400080010ff */
[----:B----4-:R-:W-:Y:S05]  /*8f00*/  @!P0 BRA `(.L_x_25) ;  /* 0xfffffffc00f08947 */ /* 0x010fea000383ffff */
[----:B------:R-:W-:Y:S05]  /*8f10*/  BRA `(.L_x_132) ;  /* 0xffffff8c000c7947 */ /* 0x000fea000383ffff */
.L_x_28:
[----:B--2---:R-:W-:Y:S07]  /*8f20*/  MOV R0, UR33 ;  /* 0x0000002100007c02 */ /* 0x004fee0008000f00 */
.L_x_133:
[----:B--2---:R2:W3:Y:S02]  /*8f30*/  SYNCS.PHASECHK.TRANS64.TRYWAIT P0, [R0+URZ+0xe8], R3 ;  /* 0x0000e803000075a7 */ /* 0x0044e400080011ff */
[----:B---3--:R-:W-:Y:S05]  /*8f40*/  @!P0 NANOSLEEP.SYNCS 0x989680 ;  /* 0x009896800000895d */ /* 0x008fea0003900000 */
[----:B------:R-:W3:Y:S02]  /*8f50*/  @!P0 SYNCS.PHASECHK.TRANS64 P0, [R0+URZ+0xe8], R3 ;  /* 0x0000e803000085a7 */ /* 0x000ee400080010ff */
[----:B---3--:R-:W-:Y:S05]  /*8f60*/  @!P0 BRA `(.L_x_133) ;  /* 0xfffffffc00f08947 */ /* 0x008fea000383ffff */
[----:B------:R-:W-:Y:S05]  /*8f70*/  BRA `(.L_x_27) ;  /* 0xffffff8c00547947 */ /* 0x000fea000383ffff */
.L_x_35:
[----:B-1----:R-:W-:Y:S07]  /*8f80*/  MOV R0, UR17 ;  /* 0x0000001100007c02 */ /* 0x002fee0008000f00 */
.L_x_134:
[----:B-1----:R1:W2:Y:S02]  /*8f90*/  SYNCS.PHASECHK.TRANS64.TRYWAIT P0, [R0+URZ+0xe8], R3 ;  /* 0x0000e803000075a7 */ /* 0x0022a400080011ff */
[----:B--2---:R-:W-:Y:S05]  /*8fa0*/  @!P0 NANOSLEEP.SYNCS 0x989680 ;  /* 0x009896800000895d */ /* 0x004fea0003900000 */
[----:B------:R-:W2:Y:S02]  /*8fb0*/  @!P0 SYNCS.PHASECHK.TRANS64 P0, [R0+URZ+0xe8], R3 ;  /* 0x0000e803000085a7 */ /* 0x000ea400080010ff */
[----:B--2---:R-:W-:Y:S05]  /*8fc0*/  @!P0 BRA `(.L_x_134) ;  /* 0xfffffffc00f08947 */ /* 0x004fea000383ffff */
[----:B------:R-:W-:Y:S05]  /*8fd0*/  BRA `(.L_x_34) ;  /* 0xffffff9000107947 */ /* 0x000fea000383ffff */
.L_x_40:
[----:B-1----:R1:W2:Y:S02]  /*8fe0*/  SYNCS.PHASECHK.TRANS64.TRYWAIT P0, [R3+URZ+0x1f0], R0 ;  /* 0x0001f000030075a7 */ /* 0x0022a400080011ff */
[----:B--2---:R-:W-:Y:S05]  /*8ff0*/  @!P0 NANOSLEEP.SYNCS 0x989680 ;  /* 0x009896800000895d */ /* 0x004fea0003900000 */
[----:B------:R-:W2:Y:S02]  /*9000*/  @!P0 SYNCS.PHASECHK.TRANS64 P0, [R3+URZ+0x1f0], R0 ;  /* 0x0001f000030085a7 */ /* 0x000ea400080010ff */
[----:B--2---:R-:W-:Y:S05]  /*9010*/  @!P0 BRA `(.L_x_40) ;  /* 0xfffffffc00f08947 */ /* 0x004fea000383ffff */
[----:B------:R-:W-:Y:S05]  /*9020*/  BRA `(.L_x_135) ;  /* 0xffffff9000b47947 */ /* 0x000fea000383ffff */
.L_x_44:
[----:B-1----:R-:W-:-:S07]  /*9030*/  MOV R0, UR4 ;  /* 0x0000000400007c02 */ /* 0x002fce0008000f00 */
.L_x_136:
[----:B-1----:R1:W2:Y:S02]  /*9040*/  SYNCS.PHASECHK.TRANS64.TRYWAIT P0, [R0+URZ], R3 ;  /* 0x00000003000075a7 */ /* 0x0022a400080011ff */
[----:B--2---:R-:W-:Y:S05]  /*9050*/  @!P0 NANOSLEEP.SYNCS 0x989680 ;  /* 0x009896800000895d */ /* 0x004fea0003900000 */
[----:B------:R-:W2:Y:S02]  /*9060*/  @!P0 SYNCS.PHASECHK.TRANS64 P0, [R0+URZ], R3 ;  /* 0x00000003000085a7 */ /* 0x000ea400080010ff */
[----:B--2---:R-:W-:Y:S05]  /*9070*/  @!P0 BRA `(.L_x_136) ;  /* 0xfffffffc00f08947 */ /* 0x004fea000383ffff */
[----:B------:R-:W-:Y:S05]  /*9080*/  BRA `(.L_x_137) ;  /* 0xffffff9800587947 */ /* 0x000fea000383ffff */
.L_x_45:
[----:B------:R-:W-:-:S07]  /*9090*/  MOV R0, UR5 ;  /* 0x0000000500007c02 */ /* 0x000fce0008000f00 */
.L_x_138:
[----:B-1----:R1:W2:Y:S02]  /*90a0*/  SYNCS.PHASECHK.TRANS64.TRYWAIT P0, [R0+URZ], R3 ;  /* 0x00000003000075a7 */ /* 0x0022a400080011ff */
[----:B--2---:R-:W-:Y:S05]  /*90b0*/  @!P0 NANOSLEEP.SYNCS 0x989680 ;  /* 0x009896800000895d */ /* 0x004fea0003900000 */
[----:B------:R-:W2:Y:S02]  /*90c0*/  @!P0 SYNCS.PHASECHK.TRANS64 P0, [R0+URZ], R3 ;  /* 0x00000003000085a7 */ /* 0x000ea400080010ff */
[----:B--2---:R-:W-:Y:S05]  /*90d0*/  @!P0 BRA `(.L_x_138) ;  /* 0xfffffffc00f08947 */ /* 0x004fea000383ffff */
[----:B------:R-:W-:Y:S05]  /*90e0*/  BRA `(.L_x_139) ;  /* 0xffffff9800647947 */ /* 0x000fea000383ffff */
.L_x_46:
[----:B------:R-:W-:-:S07]  /*90f0*/  MOV R0, UR5 ;  /* 0x0000000500007c02 */ /* 0x000fce0008000f00 */
.L_x_140:
[----:B-1----:R1:W2:Y:S02]  /*9100*/  SYNCS.PHASECHK.TRANS64.TRYWAIT P0, [R0+URZ], R3 ;  /* 0x00000003000075a7 */ /* 0x0022a400080011ff */
[----:B--2---:R-:W-:Y:S05]  /*9110*/  @!P0 NANOSLEEP.SYNCS 0x989680 ;  /* 0x009896800000895d */ /* 0x004fea0003900000 */
[----:B------:R-:W2:Y:S02]  /*9120*/  @!P0 SYNCS.PHASECHK.TRANS64 P0, [R0+URZ], R3 ;  /* 0x00000003000085a7 */ /* 0x000ea400080010ff */
[----:B--2---:R-:W-:Y:S05]  /*9130*/  @!P0 BRA `(.L_x_140) ;  /* 0xfffffffc00f08947 */ /* 0x004fea000383ffff */
[----:B------:R-:W-:Y:S05]  /*9140*/  BRA `(.L_x_141) ;  /* 0xffffff9800707947 */ /* 0x000fea000383ffff */
.L_x_47:
[----:B------:R-:W-:-:S07]  /*9150*/  MOV R0, UR5 ;  /* 0x0000000500007c02 */ /* 0x000fce0008000f00 */
.L_x_142:
[----:B-1----:R1:W2:Y:S02]  /*9160*/  SYNCS.PHASECHK.TRANS64.TRYWAIT P0, [R0+URZ], R3 ;  /* 0x00000003000075a7 */ /* 0x0022a400080011ff */
[----:B--2---:R-:W-:Y:S05]  /*9170*/  @!P0 NANOSLEEP.SYNCS 0x989680 ;  /* 0x009896800000895d */ /* 0x004fea0003900000 */
[----:B------:R-:W2:Y:S02]  /*9180*/  @!P0 SYNCS.PHASECHK.TRANS64 P0, [R0+URZ], R3 ;  /* 0x00000003000085a7 */ /* 0x000ea400080010ff */
[----:B--2---:R-:W-:Y:S05]  /*9190*/  @!P0 BRA `(.L_x_142) ;  /* 0xfffffffc00f08947 */ /* 0x004fea000383ffff */
[----:B------:R-:W-:Y:S05]  /*91a0*/  BRA `(.L_x_143) ;  /* 0xffffff98007c7947 */ /* 0x000fea000383ffff */
.L_x_48:
[----:B------:R-:W-:-:S07]  /*91b0*/  MOV R0, UR5 ;  /* 0x0000000500007c02 */ /* 0x000fce0008000f00 */
.L_x_144:
[----:B-1----:R1:W2:Y:S02]  /*91c0*/  SYNCS.PHASECHK.TRANS64.TRYWAIT P0, [R0+URZ], R3 ;  /* 0x00000003000075a7 */ /* 0x0022a400080011ff */
[----:B--2---:R-:W-:Y:S05]  /*91d0*/  @!P0 NANOSLEEP.SYNCS 0x989680 ;  /* 0x009896800000895d */ /* 0x004fea0003900000 */
[----:B------:R-:W2:Y:S02]  /*91e0*/  @!P0 SYNCS.PHASECHK.TRANS64 P0, [R0+URZ], R3 ;  /* 0x00000003000085a7 */ /* 0x000ea400080010ff */
[----:B--2---:R-:W-:Y:S05]  /*91f0*/  @!P0 BRA `(.L_x_144) ;  /* 0xfffffffc00f08947 */ /* 0x004fea000383ffff */
[----:B------:R-:W-:Y:S05]  /*9200*/  BRA `(.L_x_145) ;  /* 0xffffff9800887947 */ /* 0x000fea000383ffff */
.L_x_49:
[----:B------:R-:W-:-:S07]  /*9210*/  MOV R0, UR5 ;  /* 0x0000000500007c02 */ /* 0x000fce0008000f00 */
.L_x_146:
[----:B-1----:R1:W2:Y:S02]  /*9220*/  SYNCS.PHASECHK.TRANS64.TRYWAIT P0, [R0+URZ], R3 ;  /* 0x00000003000075a7 */ /* 0x0022a400080011ff */
[----:B--2---:R-:W-:Y:S05]  /*9230*/  @!P0 NANOSLEEP.SYNCS 0x989680 ;  /* 0x009896800000895d */ /* 0x004fea0003900000 */
[----:B------:R-:W2:Y:S02]  /*9240*/  @!P0 SYNCS.PHASECHK.TRANS64 P0, [R0+URZ], R3 ;  /* 0x00000003000085a7 */ /* 0x000ea400080010ff */
[----:B--2---:R-:W-:Y:S05]  /*9250*/  @!P0 BRA `(.L_x_146) ;  /* 0xfffffffc00f08947 */ /* 0x004fea000383ffff */
[----:B------:R-:W-:Y:S05]  /*9260*/  BRA `(.L_x_147) ;  /* 0xffffff9800947947 */ /* 0x000fea000383ffff */
.L_x_50:
[----:B------:R-:W-:-:S07]  /*9270*/  MOV R0, UR5 ;  /* 0x0000000500007c02 */ /* 0x000fce0008000f00 */
.L_x_148:
[----:B-1----:R1:W2:Y:S02]  /*9280*/  SYNCS.PHASECHK.TRANS64.TRYWAIT P0, [R0+URZ], R3 ;  /* 0x00000003000075a7 */ /* 0x0022a400080011ff */
[----:B--2---:R-:W-:Y:S05]  /*9290*/  @!P0 NANOSLEEP.SYNCS 0x989680 ;  /* 0x009896800000895d */ /* 0x004fea0003900000 */
[----:B------:R-:W2:Y:S02]  /*92a0*/  @!P0 SYNCS.PHASECHK.TRANS64 P0, [R0+URZ], R3 ;  /* 0x00000003000085a7 */ /* 0x000ea400080010ff */
[----:B--2---:R-:W-:Y:S05]  /*92b0*/  @!P0 BRA `(.L_x_148) ;  /* 0xfffffffc00f08947 */ /* 0x004fea000383ffff */
[----:B------:R-:W-:Y:S05]  /*92c0*/  BRA `(.L_x_149) ;  /* 0xffffff9800a07947 */ /* 0x000fea000383ffff */
.L_x_51:
[----:B------:R-:W-:-:S07]  /*92d0*/  MOV R0, UR5 ;  /* 0x0000000500007c02 */ /* 0x000fce0008000f00 */
.L_x_150:
[----:B-1----:R1:W2:Y:S02]  /*92e0*/  SYNCS.PHASECHK.TRANS64.TRYWAIT P0, [R0+URZ], R3 ;  /* 0x00000003000075a7 */ /* 0x0022a400080011ff */
[----:B--2---:R-:W-:Y:S05]  /*92f0*/  @!P0 NANOSLEEP.SYNCS 0x989680 ;  /* 0x009896800000895d */ /* 0x004fea0003900000 */
[----:B------:R-:W2:Y:S02]  /*9300*/  @!P0 SYNCS.PHASECHK.TRANS64 P0, [R0+URZ], R3 ;  /* 0x00000003000085a7 */ /* 0x000ea400080010ff */
[----:B--2---:R-:W-:Y:S05]  /*9310*/  @!P0 BRA `(.L_x_150) ;  /* 0xfffffffc00f08947 */ /* 0x004fea000383ffff */
[----:B------:R-:W-:Y:S05]  /*9320*/  BRA `(.L_x_151) ;  /* 0xffffff9800ac7947 */ /* 0x000fea000383ffff */
.L_x_52:
[----:B------:R-:W-:-:S07]  /*9330*/  MOV R0, UR5 ;  /* 0x0000000500007c02 */ /* 0x000fce0008000f00 */
.L_x_152:
[----:B-1----:R1:W2:Y:S02]  /*9340*/  SYNCS.PHASECHK.TRANS64.TRYWAIT P0, [R0+URZ], R3 ;  /* 0x00000003000075a7 */ /* 0x0022a400080011ff */
[----:B--2---:R-:W-:Y:S05]  /*9350*/  @!P0 NANOSLEEP.SYNCS 0x989680 ;  /* 0x009896800000895d */ /* 0x004fea0003900000 */
[----:B------:R-:W2:Y:S02]  /*9360*/  @!P0 SYNCS.PHASECHK.TRANS64 P0, [R0+URZ], R3 ;  /* 0x00000003000085a7 */ /* 0x000ea400080010ff */
[----:B--2---:R-:W-:Y:S05]  /*9370*/  @!P0 BRA `(.L_x_152) ;  /* 0xfffffffc00f08947 */ /* 0x004fea000383ffff */
[----:B------:R-:W-:Y:S05]  /*9380*/  BRA `(.L_x_153) ;  /* 0xffffff9800b87947 */ /* 0x000fea000383ffff */
.L_x_53:
[----:B------:R-:W-:-:S07]  /*9390*/  MOV R0, UR5 ;  /* 0x0000000500007c02 */ /* 0x000fce0008000f00 */
.L_x_154:
[----:B-1----:R1:W2:Y:S02]  /*93a0*/  SYNCS.PHASECHK.TRANS64.TRYWAIT P0, [R0+URZ], R3 ;  /* 0x00000003000075a7 */ /* 0x0022a400080011ff */
[----:B--2---:R-:W-:Y:S05]  /*93b0*/  @!P0 NANOSLEEP.SYNCS 0x989680 ;  /* 0x009896800000895d */ /* 0x004fea0003900000 */
[----:B------:R-:W2:Y:S02]  /*93c0*/  @!P0 SYNCS.PHASECHK.TRANS64 P0, [R0+URZ], R3 ;  /* 0x00000003000085a7 */ /* 0x000ea400080010ff */
[----:B--2---:R-:W-:Y:S05]  /*93d0*/  @!P0 BRA `(.L_x_154) ;  /* 0xfffffffc00f08947 */ /* 0x004fea000383ffff */
[----:B------:R-:W-:Y:S05]  /*93e0*/  BRA `(.L_x_155) ;  /* 0xffffff9800c47947 */ /* 0x000fea000383ffff */
.L_x_54:
[----:B------:R-:W-:-:S07]  /*93f0*/  MOV R0, UR5 ;  /* 0x0000000500007c02 */ /* 0x000fce0008000f00 */
.L_x_156:
[----:B-1----:R1:W2:Y:S02]  /*9400*/  SYNCS.PHASECHK.TRANS64.TRYWAIT P0, [R0+URZ], R3 ;  /* 0x00000003000075a7 */ /* 0x0022a400080011ff */
[----:B--2---:R-:W-:Y:S05]  /*9410*/  @!P0 NANOSLEEP.SYNCS 0x989680 ;  /* 0x009896800000895d */ /* 0x004fea0003900000 */
[----:B------:R-:W2:Y:S02]  /*9420*/  @!P0 SYNCS.PHASECHK.TRANS64 P0, [R0+URZ], R3 ;  /* 0x00000003000085a7 */ /* 0x000ea400080010ff */
[----:B--2---:R-:W-:Y:S05]  /*9430*/  @!P0 BRA `(.L_x_156) ;  /* 0xfffffffc00f08947 */ /* 0x004fea000383ffff */
[----:B------:R-:W-:Y:S05]  /*9440*/  BRA `(.L_x_157) ;  /* 0xffffff9800d07947 */ /* 0x000fea000383ffff */
.L_x_55:
[----:B------:R-:W-:-:S07]  /*9450*/  MOV R0, UR5 ;  /* 0x0000000500007c02 */ /* 0x000fce0008000f00 */
.L_x_158:
[----:B-1----:R1:W2:Y:S02]  /*9460*/  SYNCS.PHASECHK.TRANS64.TRYWAIT P0, [R0+URZ], R3 ;  /* 0x00000003000075a7 */ /* 0x0022a400080011ff */
[----:B--2---:R-:W-:Y:S05]  /*9470*/  @!P0 NANOSLEEP.SYNCS 0x989680 ;  /* 0x009896800000895d */ /* 0x004fea0003900000 */
[----:B------:R-:W2:Y:S02]  /*9480*/  @!P0 SYNCS.PHASECHK.TRANS64 P0, [R0+URZ], R3 ;  /* 0x00000003000085a7 */ /* 0x000ea400080010ff */
[----:B--2---:R-:W-:Y:S05]  /*9490*/  @!P0 BRA `(.L_x_158) ;  /* 0xfffffffc00f08947 */ /* 0x004fea000383ffff */
[----:B------:R-:W-:Y:S05]  /*94a0*/  BRA `(.L_x_159) ;  /* 0xffffff9800dc7947 */ /* 0x000fea000383ffff */
.L_x_56:
[----:B------:R-:W-:-:S07]  /*94b0*/  MOV R0, UR5 ;  /* 0x0000000500007c02 */ /* 0x000fce0008000f00 */
.L_x_160:
[----:B-1----:R1:W2:Y:S02]  /*94c0*/  SYNCS.PHASECHK.TRANS64.TRYWAIT P0, [R0+URZ], R3 ;  /* 0x00000003000075a7 */ /* 0x0022a400080011ff */
[----:B--2---:R-:W-:Y:S05]  /*94d0*/  @!P0 NANOSLEEP.SYNCS 0x989680 ;  /* 0x009896800000895d */ /* 0x004fea0003900000 */
[----:B------:R-:W2:Y:S02]  /*94e0*/  @!P0 SYNCS.PHASECHK.TRANS64 P0, [R0+URZ], R3 ;  /* 0x00000003000085a7 */ /* 0x000ea400080010ff */
[----:B--2---:R-:W-:Y:S05]  /*94f0*/  @!P0 BRA `(.L_x_160) ;  /* 0xfffffffc00f08947 */ /* 0x004fea000383ffff */
[----:B------:R-:W-:Y:S05]  /*9500*/  BRA `(.L_x_161) ;  /* 0xffffff9800e87947 */ /* 0x000fea000383ffff */
.L_x_57:
[----:B------:R-:W-:-:S07]  /*9510*/  MOV R0, UR5 ;  /* 0x0000000500007c02 */ /* 0x000fce0008000f00 */
.L_x_162:
[----:B-1----:R1:W2:Y:S02]  /*9520*/  SYNCS.PHASECHK.TRANS64.TRYWAIT P0, [R0+URZ], R3 ;  /* 0x00000003000075a7 */ /* 0x0022a400080011ff */
[----:B--2---:R-:W-:Y:S05]  /*9530*/  @!P0 NANOSLEEP.SYNCS 0x989680 ;  /* 0x009896800000895d */ /* 0x004fea0003900000 */
[----:B------:R-:W2:Y:S02]  /*9540*/  @!P0 SYNCS.PHASECHK.TRANS64 P0, [R0+URZ], R3 ;  /* 0x00000003000085a7 */ /* 0x000ea400080010ff */
[----:B--2---:R-:W-:Y:S05]  /*9550*/  @!P0 BRA `(.L_x_162) ;  /* 0xfffffffc00f08947 */ /* 0x004fea000383ffff */
[----:B------:R-:W-:Y:S05]  /*9560*/  BRA `(.L_x_163) ;  /* 0xffffff9800f47947 */ /* 0x000fea000383ffff */
.L_x_58:
[----:B------:R-:W-:-:S07]  /*9570*/  MOV R0, UR5 ;  /* 0x0000000500007c02 */ /* 0x000fce0008000f00 */
.L_x_164:
[----:B-1----:R1:W2:Y:S02]  /*9580*/  SYNCS.PHASECHK.TRANS64.TRYWAIT P0, [R0+URZ], R3 ;  /* 0x00000003000075a7 */ /* 0x0022a400080011ff */
[----:B--2---:R-:W-:Y:S05]  /*9590*/  @!P0 NANOSLEEP.SYNCS 0x989680 ;  /* 0x009896800000895d */ /* 0x004fea0003900000 */
[----:B------:R-:W2:Y:S02]  /*95a0*/  @!P0 SYNCS.PHASECHK.TRANS64 P0, [R0+URZ], R3 ;  /* 0x00000003000085a7 */ /* 0x000ea400080010ff */
[----:B--2---:R-:W-:Y:S05]  /*95b0*/  @!P0 BRA `(.L_x_164) ;  /* 0xfffffffc00f08947 */ /* 0x004fea000383ffff */
[----:B------:R-:W-:Y:S05]  /*95c0*/  BRA `(.L_x_165) ;  /* 0xffffff9c00007947 */ /* 0x000fea000383ffff */
.L_x_59:
[----:B------:R-:W-:-:S07]  /*95d0*/  MOV R0, UR5 ;  /* 0x0000000500007c02 */ /* 0x000fce0008000f00 */
.L_x_166:
[----:B-1----:R1:W2:Y:S02]  /*95e0*/  SYNCS.PHASECHK.TRANS64.TRYWAIT P0, [R0+URZ], R3 ;  /* 0x00000003000075a7 */ /* 0x0022a400080011ff */
[----:B--2---:R-:W-:Y:S05]  /*95f0*/  @!P0 NANOSLEEP.SYNCS 0x989680 ;  /* 0x009896800000895d */ /* 0x004fea0003900000 */
[----:B------:R-:W2:Y:S02]  /*9600*/  @!P0 SYNCS.PHASECHK.TRANS64 P0, [R0+URZ], R3 ;  /* 0x00000003000085a7 */ /* 0x000ea400080010ff */
[----:B--2---:R-:W-:Y:S05]  /*9610*/  @!P0 BRA `(.L_x_166) ;  /* 0xfffffffc00f08947 */ /* 0x004fea000383ffff */
[----:B------:R-:W-:Y:S05]  /*9620*/  BRA `(.L_x_167) ;  /* 0xffffff9c000c7947 */ /* 0x000fea000383ffff */
.L_x_60:
[----:B------:R-:W-:-:S07]  /*9630*/  MOV R0, UR5 ;  /* 0x0000000500007c02 */ /* 0x000fce0008000f00 */
.L_x_168:
[----:B-1----:R1:W2:Y:S02]  /*9640*/  SYNCS.PHASECHK.TRANS64.TRYWAIT P0, [R0+URZ], R3 ;  /* 0x00000003000075a7 */ /* 0x0022a400080011ff */
[----:B--2---:R-:W-:Y:S05]  /*9650*/  @!P0 NANOSLEEP.SYNCS 0x989680 ;  /* 0x009896800000895d */ /* 0x004fea0003900000 */
[----:B------:R-:W2:Y:S02]  /*9660*/  @!P0 SYNCS.PHASECHK.TRANS64 P0, [R0+URZ], R3 ;  /* 0x00000003000085a7 */ /* 0x000ea400080010ff */
[----:B--2---:R-:W-:Y:S05]  /*9670*/  @!P0 BRA `(.L_x_168) ;  /* 0xfffffffc00f08947 */ /* 0x004fea000383ffff */
[----:B------:R-:W-:Y:S05]  /*9680*/  BRA `(.L_x_169) ;  /* 0xffffff9c00187947 */ /* 0x000fea000383ffff */
.L_x_61:
[----:B------:R-:W-:-:S07]  /*9690*/  MOV R0, UR5 ;  /* 0x0000000500007c02 */ /* 0x000fce0008000f00 */
.L_x_170:
[----:B-1----:R1:W2:Y:S02]  /*96a0*/  SYNCS.PHASECHK.TRANS64.TRYWAIT P0, [R0+URZ], R3 ;  /* 0x00000003000075a7 */ /* 0x0022a400080011ff */
[----:B--2---:R-:W-:Y:S05]  /*96b0*/  @!P0 NANOSLEEP.SYNCS 0x989680 ;  /* 0x009896800000895d */ /* 0x004fea0003900000 */
[----:B------:R-:W2:Y:S02]  /*96c0*/  @!P0 SYNCS.PHASECHK.TRANS64 P0, [R0+URZ], R3 ;  /* 0x00000003000085a7 */ /* 0x000ea400080010ff */
[----:B--2---:R-:W-:Y:S05]  /*96d0*/  @!P0 BRA `(.L_x_170) ;  /* 0xfffffffc00f08947 */ /* 0x004fea000383ffff */
[----:B------:R-:W-:Y:S05]  /*96e0*/  BRA `(.L_x_171) ;  /* 0xffffff9c00247947 */ /* 0x000fea000383ffff */
.L_x_62:
[----:B------:R-:W-:-:S07]  /*96f0*/  MOV R0, UR5 ;  /* 0x0000000500007c02 */ /* 0x000fce0008000f00 */
.L_x_172:
[----:B-1----:R1:W2:Y:S02]  /*9700*/  SYNCS.PHASECHK.TRANS64.TRYWAIT P0, [R0+URZ], R3 ;  /* 0x00000003000075a7 */ /* 0x0022a400080011ff */
[----:B--2---:R-:W-:Y:S05]  /*9710*/  @!P0 NANOSLEEP.SYNCS 0x989680 ;  /* 0x009896800000895d */ /* 0x004fea0003900000 */
[----:B------:R-:W2:Y:S02]  /*9720*/  @!P0 SYNCS.PHASECHK.TRANS64 P0, [R0+URZ], R3 ;  /* 0x00000003000085a7 */ /* 0x000ea400080010ff */
[----:B--2---:R-:W-:Y:S05]  /*9730*/  @!P0 BRA `(.L_x_172) ;  /* 0xfffffffc00f08947 */ /* 0x004fea000383ffff */
[----:B------:R-:W-:Y:S05]  /*9740*/  BRA `(.L_x_173) ;  /* 0xffffff9c00307947 */ /* 0x000fea000383ffff */
.L_x_63:
[----:B------:R-:W-:-:S07]  /*9750*/  MOV R0, UR5 ;  /* 0x0000000500007c02 */ /* 0x000fce0008000f00 */
.L_x_174:
[----:B-1----:R1:W2:Y:S02]  /*9760*/  SYNCS.PHASECHK.TRANS64.TRYWAIT P0, [R0+URZ], R3 ;  /* 0x00000003000075a7 */ /* 0x0022a400080011ff */
[----:B--2---:R-:W-:Y:S05]  /*9770*/  @!P0 NANOSLEEP.SYNCS 0x989680 ;  /* 0x009896800000895d */ /* 0x004fea0003900000 */
[----:B------:R-:W2:Y:S02]  /*9780*/  @!P0 SYNCS.PHASECHK.TRANS64 P0, [R0+URZ], R3 ;  /* 0x00000003000085a7 */ /* 0x000ea400080010ff */
[----:B--2---:R-:W-:Y:S05]  /*9790*/  @!P0 BRA `(.L_x_174) ;  /* 0xfffffffc00f08947 */ /* 0x004fea000383ffff */
[----:B------:R-:W-:Y:S05]  /*97a0*/  BRA `(.L_x_175) ;  /* 0xffffff9c003c7947 */ /* 0x000fea000383ffff */
.L_x_64:
[----:B------:R-:W-:-:S07]  /*97b0*/  MOV R0, UR5 ;  /* 0x0000000500007c02 */ /* 0x000fce0008000f00 */
.L_x_176:
[----:B-1----:R1:W2:Y:S02]  /*97c0*/  SYNCS.PHASECHK.TRANS64.TRYWAIT P0, [R0+URZ], R3 ;  /* 0x00000003000075a7 */ /* 0x0022a400080011ff */
[----:B--2---:R-:W-:Y:S05]  /*97d0*/  @!P0 NANOSLEEP.SYNCS 0x989680 ;  /* 0x009896800000895d */ /* 0x004fea0003900000 */
[----:B------:R-:W2:Y:S02]  /*97e0*/  @!P0 SYNCS.PHASECHK.TRANS64 P0, [R0+URZ], R3 ;  /* 0x00000003000085a7 */ /* 0x000ea400080010ff */
[----:B--2---:R-:W-:Y:S05]  /*97f0*/  @!P0 BRA `(.L_x_176) ;  /* 0xfffffffc00f08947 */ /* 0x004fea000383ffff */
[----:B------:R-:W-:Y:S05]  /*9800*/  BRA `(.L_x_177) ;  /* 0xffffff9c00487947 */ /* 0x000fea000383ffff */
.L_x_65:
[----:B------:R-:W-:-:S07]  /*9810*/  MOV R0, UR5 ;  /* 0x0000000500007c02 */ /* 0x000fce0008000f00 */
.L_x_178:
[----:B-1----:R1:W2:Y:S02]  /*9820*/  SYNCS.PHASECHK.TRANS64.TRYWAIT P0, [R0+URZ], R3 ;  /* 0x00000003000075a7 */ /* 0x0022a400080011ff */
[----:B--2---:R-:W-:Y:S05]  /*9830*/  @!P0 NANOSLEEP.SYNCS 0x989680 ;  /* 0x009896800000895d */ /* 0x004fea0003900000 */
[----:B------:R-:W2:Y:S02]  /*9840*/  @!P0 SYNCS.PHASECHK.TRANS64 P0, [R0+URZ], R3 ;  /* 0x00000003000085a7 */ /* 0x000ea400080010ff */
[----:B--2---:R-:W-:Y:S05]  /*9850*/  @!P0 BRA `(.L_x_178) ;  /* 0xfffffffc00f08947 */ /* 0x004fea000383ffff */
[----:B------:R-:W-:Y:S05]  /*9860*/  BRA `(.L_x_179) ;  /* 0xffffff9c00547947 */ /* 0x000fea000383ffff */
.L_x_66:
[----:B------:R-:W-:-:S07]  /*9870*/  MOV R0, UR5 ;  /* 0x0000000500007c02 */ /* 0x000fce0008000f00 */
.L_x_180:
[----:B-1----:R1:W2:Y:S02]  /*9880*/  SYNCS.PHASECHK.TRANS64.TRYWAIT P0, [R0+URZ], R3 ;  /* 0x00000003000075a7 */ /* 0x0022a400080011ff */
[----:B--2---:R-:W-:Y:S05]  /*9890*/  @!P0 NANOSLEEP.SYNCS 0x989680 ;  /* 0x009896800000895d */ /* 0x004fea0003900000 */
[----:B------:R-:W2:Y:S02]  /*98a0*/  @!P0 SYNCS.PHASECHK.TRANS64 P0, [R0+URZ], R3 ;  /* 0x00000003000085a7 */ /* 0x000ea400080010ff */
[----:B--2---:R-:W-:Y:S05]  /*98b0*/  @!P0 BRA `(.L_x_180) ;  /* 0xfffffffc00f08947 */ /* 0x004fea000383ffff */
[----:B------:R-:W-:Y:S05]  /*98c0*/  BRA `(.L_x_181) ;  /* 0xffffff9c00607947 */ /* 0x000fea000383ffff */
.L_x_67:
[----:B------:R-:W-:-:S07]  /*98d0*/  MOV R0, UR5 ;  /* 0x0000000500007c02 */ /* 0x000fce0008000f00 */
.L_x_182:
[----:B-1----:R1:W2:Y:S02]  /*98e0*/  SYNCS.PHASECHK.TRANS64.TRYWAIT P0, [R0+URZ], R3 ;  /* 0x00000003000075a7 */ /* 0x0022a400080011ff */
[----:B--2---:R-:W-:Y:S05]  /*98f0*/  @!P0 NANOSLEEP.SYNCS 0x989680 ;  /* 0x009896800000895d */ /* 0x004fea0003900000 */
[----:B------:R-:W2:Y:S02]  /*9900*/  @!P0 SYNCS.PHASECHK.TRANS64 P0, [R0+URZ], R3 ;  /* 0x00000003000085a7 */ /* 0x000ea400080010ff */
[----:B--2---:R-:W-:Y:S05]  /*9910*/  @!P0 BRA `(.L_x_182) ;  /* 0xfffffffc00f08947 */ /* 0x004fea000383ffff */
[----:B------:R-:W-:Y:S05]  /*9920*/  BRA `(.L_x_183) ;  /* 0xffffff9c006c7947 */ /* 0x000fea000383ffff */
.L_x_68:
[----:B------:R-:W-:-:S07]  /*9930*/  MOV R0, UR5 ;  /* 0x0000000500007c02 */ /* 0x000fce0008000f00 */
.L_x_184:
[----:B-1----:R1:W2:Y:S02]  /*9940*/  SYNCS.PHASECHK.TRANS64.TRYWAIT P0, [R0+URZ], R3 ;  /* 0x00000003000075a7 */ /* 0x0022a400080011ff */
[----:B--2---:R-:W-:Y:S05]  /*9950*/  @!P0 NANOSLEEP.SYNCS 0x989680 ;  /* 0x009896800000895d */ /* 0x004fea0003900000 */
[----:B------:R-:W2:Y:S02]  /*9960*/  @!P0 SYNCS.PHASECHK.TRANS64 P0, [R0+URZ], R3 ;  /* 0x00000003000085a7 */ /* 0x000ea400080010ff */
[----:B--2---:R-:W-:Y:S05]  /*9970*/  @!P0 BRA `(.L_x_184) ;  /* 0xfffffffc00f08947 */ /* 0x004fea000383ffff */
[----:B------:R-:W-:Y:S05]  /*9980*/  BRA `(.L_x_185) ;  /* 0xffffff9c00787947 */ /* 0x000fea000383ffff */
.L_x_69:
[----:B------:R-:W-:-:S07]  /*9990*/  MOV R0, UR5 ;  /* 0x0000000500007c02 */ /* 0x000fce0008000f00 */
.L_x_186:
[----:B-1----:R1:W2:Y:S02]  /*99a0*/  SYNCS.PHASECHK.TRANS64.TRYWAIT P0, [R0+URZ], R3 ;  /* 0x00000003000075a7 */ /* 0x0022a400080011ff */
[----:B--2---:R-:W-:Y:S05]  /*99b0*/  @!P0 NANOSLEEP.SYNCS 0x989680 ;  /* 0x009896800000895d */ /* 0x004fea0003900000 */
[----:B------:R-:W2:Y:S02]  /*99c0*/  @!P0 SYNCS.PHASECHK.TRANS64 P0, [R0+URZ], R3 ;  /* 0x00000003000085a7 */ /* 0x000ea400080010ff */
[----:B--2---:R-:W-:Y:S05]  /*99d0*/  @!P0 BRA `(.L_x_186) ;  /* 0xfffffffc00f08947 */ /* 0x004fea000383ffff */
[----:B------:R-:W-:Y:S05]  /*99e0*/  BRA `(.L_x_187) ;  /* 0xffffff9c00847947 */ /* 0x000fea000383ffff */
.L_x_70:
[----:B------:R-:W-:-:S07]  /*99f0*/  MOV R0, UR5 ;  /* 0x0000000500007c02 */ /* 0x000fce0008000f00 */
.L_x_188:
[----:B-1----:R1:W2:Y:S02]  /*9a00*/  SYNCS.PHASECHK.TRANS64.TRYWAIT P0, [R0+URZ], R3 ;  /* 0x00000003000075a7 */ /* 0x0022a400080011ff */
[----:B--2---:R-:W-:Y:S05]  /*9a10*/  @!P0 NANOSLEEP.SYNCS 0x989680 ;  /* 0x009896800000895d */ /* 0x004fea0003900000 */
[----:B------:R-:W2:Y:S02]  /*9a20*/  @!P0 SYNCS.PHASECHK.TRANS64 P0, [R0+URZ], R3 ;  /* 0x00000003000085a7 */ /* 0x000ea400080010ff */
[----:B--2---:R-:W-:Y:S05]  /*9a30*/  @!P0 BRA `(.L_x_188) ;  /* 0xfffffffc00f08947 */ /* 0x004fea000383ffff */
[----:B------:R-:W-:Y:S05]  /*9a40*/  BRA `(.L_x_189) ;  /* 0xffffff9c00907947 */ /* 0x000fea000383ffff */
.L_x_71:
[----:B------:R-:W-:-:S07]  /*9a50*/  MOV R0, UR5 ;  /* 0x0000000500007c02 */ /* 0x000fce0008000f00 */
.L_x_190:
[----:B-1----:R1:W2:Y:S02]  /*9a60*/  SYNCS.PHASECHK.TRANS64.TRYWAIT P0, [R0+URZ], R3 ;  /* 0x00000003000075a7 */ /* 0x0022a400080011ff */
[----:B--2---:R-:W-:Y:S05]  /*9a70*/  @!P0 NANOSLEEP.SYNCS 0x989680 ;  /* 0x009896800000895d */ /* 0x004fea0003900000 */
[----:B------:R-:W2:Y:S02]  /*9a80*/  @!P0 SYNCS.PHASECHK.TRANS64 P0, [R0+URZ], R3 ;  /* 0x00000003000085a7 */ /* 0x000ea400080010ff */
[----:B--2---:R-:W-:Y:S05]  /*9a90*/  @!P0 BRA `(.L_x_190) ;  /* 0xfffffffc00f08947 */ /* 0x004fea000383ffff */
[----:B------:R-:W-:Y:S05]  /*9aa0*/  BRA `(.L_x_191) ;  /* 0xffffff9c009c7947 */ /* 0x000fea000383ffff */
.L_x_74:
[----:B--2---:R2:W3:Y:S02]  /*9ab0*/  SYNCS.PHASECHK.TRANS64.TRYWAIT P0, [R2+URZ+0x250], R5 ;  /* 0x00025005020075a7 */ /* 0x0044e400080011ff */
[----:B---3--:R-:W-:Y:S05]  /*9ac0*/  @!P0 NANOSLEEP.SYNCS 0x989680 ;  /* 0x009896800000895d */ /* 0x008fea0003900000 */
[----:B------:R-:W3:Y:S02]  /*9ad0*/  @!P0 SYNCS.PHASECHK.TRANS64 P0, [R2+URZ+0x250], R5 ;  /* 0x00025005020085a7 */ /* 0x000ee400080010ff */
[----:B---3--:R-:W-:Y:S05]  /*9ae0*/  @!P0 BRA `(.L_x_74) ;  /* 0xfffffffc00f08947 */ /* 0x008fea000383ffff */
[----:B------:R-:W-:Y:S05]  /*9af0*/  BRA `(.L_x_192) ;  /* 0xffffff9c00f87947 */ /* 0x000fea000383ffff */
.L_x_75:
[----:B------:R-:W-:-:S07]  /*9b00*/  MOV R2, UR4 ;  /* 0x0000000400027c02 */ /* 0x000fce0008000f00 */
.L_x_193:
[----:B--2---:R2:W3:Y:S02]  /*9b10*/  SYNCS.PHASECHK.TRANS64.TRYWAIT P0, [R2+URZ+0x200], R5 ;  /* 0x00020005020075a7 */ /* 0x0044e400080011ff */
[----:B---3--:R-:W-:Y:S05]  /*9b20*/  @!P0 NANOSLEEP.SYNCS 0x989680 ;  /* 0x009896800000895d */ /* 0x008fea0003900000 */
[----:B------:R-:W3:Y:S02]  /*9b30*/  @!P0 SYNCS.PHASECHK.TRANS64 P0, [R2+URZ+0x200], R5 ;  /* 0x00020005020085a7 */ /* 0x000ee400080010ff */
[----:B---3--:R-:W-:Y:S05]  /*9b40*/  @!P0 BRA `(.L_x_193) ;  /* 0xfffffffc00f08947 */ /* 0x008fea000383ffff */
[----:B------:R-:W-:Y:S05]  /*9b50*/  BRA `(.L_x_194) ;  /* 0xffffffa000087947 */ /* 0x000fea000383ffff */
.L_x_76:
[----:B--2---:R2:W3:Y:S02]  /*9b60*/  SYNCS.PHASECHK.TRANS64.TRYWAIT P1, [R2+URZ+0x1f0], R5 ;  /* 0x0001f005020075a7 */ /* 0x0044e400080211ff */
[----:B---3--:R-:W-:Y:S05]  /*9b70*/  @!P1 NANOSLEEP.SYNCS 0x989680 ;  /* 0x009896800000995d */ /* 0x008fea0003900000 */
[----:B------:R-:W3:Y:S02]  /*9b80*/  @!P1 SYNCS.PHASECHK.TRANS64 P1, [R2+URZ+0x1f0], R5 ;  /* 0x0001f005020095a7 */ /* 0x000ee400080210ff */
[----:B---3--:R-:W-:Y:S05]  /*9b90*/  @!P1 BRA `(.L_x_76) ;  /* 0xfffffffc00f09947 */ /* 0x008fea000383ffff */
[----:B------:R-:W-:Y:S05]  /*9ba0*/  BRA `(.L_x_195) ;  /* 0xffffffa000387947 */ /* 0x000fea000383ffff */
.L_x_79:
[----:B------:R-:W-:-:S07]  /*9bb0*/  MOV R0, UR4 ;  /* 0x0000000400007c02 */ /* 0x000fce0008000f00 */
.L_x_196:
[----:B--2---:R2:W3:Y:S02]  /*9bc0*/  SYNCS.PHASECHK.TRANS64.TRYWAIT P0, [R0+URZ+0x200], R3 ;  /* 0x00020003000075a7 */ /* 0x0044e400080011ff */
[----:B---3--:R-:W-:Y:S05]  /*9bd0*/  @!P0 NANOSLEEP.SYNCS 0x989680 ;  /* 0x009896800000895d */ /* 0x008fea0003900000 */
[----:B------:R-:W3:Y:S02]  /*9be0*/  @!P0 SYNCS.PHASECHK.TRANS64 P0, [R0+URZ+0x200], R3 ;  /* 0x00020003000085a7 */ /* 0x000ee400080010ff */
[----:B---3--:R-:W-:Y:S05]  /*9bf0*/  @!P0 BRA `(.L_x_196) ;  /* 0xfffffffc00f08947 */ /* 0x008fea000383ffff */
[----:B------:R-:W-:Y:S05]  /*9c00*/  BRA `(.L_x_78) ;  /* 0xffffffa0008c7947 */ /* 0x000fea000383ffff */
.L_x_86:
[----:B-1----:R1:W2:Y:S02]  /*9c10*/  SYNCS.PHASECHK.TRANS64.TRYWAIT P1, [R0+URZ+0x1f0], R5 ;  /* 0x0001f005000075a7 */ /* 0x0022a400080211ff */
[----:B--2---:R-:W-:Y:S05]  /*9c20*/  @!P1 NANOSLEEP.SYNCS 0x989680 ;  /* 0x009896800000995d */ /* 0x004fea0003900000 */
[----:B------:R-:W2:Y:S02]  /*9c30*/  @!P1 SYNCS.PHASECHK.TRANS64 P1, [R0+URZ+0x1f0], R5 ;  /* 0x0001f005000095a7 */ /* 0x000ea400080210ff */
[----:B--2---:R-:W-:Y:S05]  /*9c40*/  @!P1 BRA `(.L_x_86) ;  /* 0xfffffffc00f09947 */ /* 0x004fea000383ffff */
[----:B------:R-:W-:Y:S05]  /*9c50*/  BRA `(.L_x_197) ;  /* 0xffffffa400e87947 */ /* 0x000fea000383ffff */
.L_x_87:
[----:B------:R-:W-:-:S07]  /*9c60*/  MOV R3, UR19 ;  /* 0x0000001300037c02 */ /* 0x000fce0008000f00 */
.L_x_198:
[----:B-1----:R1:W2:Y:S02]  /*9c70*/  SYNCS.PHASECHK.TRANS64.TRYWAIT P0, [R3+URZ+0x230], R0 ;  /* 0x00023000030075a7 */ /* 0x0022a400080011ff */
[----:B--2---:R-:W-:Y:S05]  /*9c80*/  @!P0 NANOSLEEP.SYNCS 0x989680 ;  /* 0x009896800000895d */ /* 0x004fea0003900000 */
[----:B------:R-:W2:Y:S02]  /*9c90*/  @!P0 SYNCS.PHASECHK.TRANS64 P0, [R3+URZ+0x230], R0 ;  /* 0x00023000030085a7 */ /* 0x000ea400080010ff */
[----:B--2---:R-:W-:Y:S05]  /*9ca0*/  @!P0 BRA `(.L_x_198) ;  /* 0xfffffffc00f08947 */ /* 0x004fea000383ffff */
[----:B------:R-:W-:Y:S05]  /*9cb0*/  BRA `(.L_x_199) ;  /* 0xffffffa8001c7947 */ /* 0x000fea000383ffff */
.L_x_90:
[----:B------:R-:W-:Y:S07]  /*9cc0*/  MOV R0, UR7 ;  /* 0x0000000700007c02 */ /* 0x000fee0008000f00 */
.L_x_200:
[----:B-1----:R1:W2:Y:S02]  /*9cd0*/  SYNCS.PHASECHK.TRANS64.TRYWAIT P0, [R0+URZ], R3 ;  /* 0x00000003000075a7 */ /* 0x0022a400080011ff */
[----:B--2---:R-:W-:Y:S05]  /*9ce0*/  @!P0 NANOSLEEP.SYNCS 0x989680 ;  /* 0x009896800000895d */ /* 0x004fea0003900000 */
[----:B------:R-:W2:Y:S02]  /*9cf0*/  @!P0 SYNCS.PHASECHK.TRANS64 P0, [R0+URZ], R3 ;  /* 0x00000003000085a7 */ /* 0x000ea400080010ff */
[----:B--2---:R-:W-:Y:S05]  /*9d00*/  @!P0 BRA `(.L_x_200) ;  /* 0xfffffffc00f08947 */ /* 0x004fea000383ffff */
[----:B------:R-:W-:Y:S05]  /*9d10*/  BRA `(.L_x_89) ;  /* 0xffffffa800507947 */ /* 0x000fea000383ffff */
.L_x_93:
[----:B------:R-:W-:-:S07]  /*9d20*/  MOV R0, UR4 ;  /* 0x0000000400007c02 */ /* 0x000fce0008000f00 */
.L_x_201:
[----:B--2---:R2:W4:Y:S02]  /*9d30*/  SYNCS.PHASECHK.TRANS64.TRYWAIT P0, [R0+URZ], R3 ;  /* 0x00000003000075a7 */ /* 0x00452400080011ff */
[----:B----4-:R-:W-:Y:S05]  /*9d40*/  @!P0 NANOSLEEP.SYNCS 0x989680 ;  /* 0x009896800000895d */ /* 0x010fea0003900000 */
[----:B------:R-:W4:Y:S02]  /*9d50*/  @!P0 SYNCS.PHASECHK.TRANS64 P0, [R0+URZ], R3 ;  /* 0x00000003000085a7 */ /* 0x000f2400080010ff */
[----:B----4-:R-:W-:Y:S05]  /*9d60*/  @!P0 BRA `(.L_x_201) ;  /* 0xfffffffc00f08947 */ /* 0x010fea000383ffff */
[----:B------:R-:W-:Y:S05]  /*9d70*/  BRA `(.L_x_202) ;  /* 0xffffffa800f07947 */ /* 0x000fea000383ffff */
.L_x_94:
[----:B------:R-:W-:-:S07]  /*9d80*/  MOV R0, UR5 ;  /* 0x0000000500007c02 */ /* 0x000fce0008000f00 */
.L_x_203:
[----:B-1----:R1:W2:Y:S02]  /*9d90*/  SYNCS.PHASECHK.TRANS64.TRYWAIT P0, [R0+URZ], R3 ;  /* 0x00000003000075a7 */ /* 0x0022a400080011ff */
[----:B--2---:R-:W-:Y:S05]  /*9da0*/  @!P0 NANOSLEEP.SYNCS 0x989680 ;  /* 0x009896800000895d */ /* 0x004fea0003900000 */
[----:B------:R-:W2:Y:S02]  /*9db0*/  @!P0 SYNCS.PHASECHK.TRANS64 P0, [R0+URZ], R3 ;  /* 0x00000003000085a7 */ /* 0x000ea400080010ff */
[----:B--2---:R-:W-:Y:S05]  /*9dc0*/  @!P0 BRA `(.L_x_203) ;  /* 0xfffffffc00f08947 */ /* 0x004fea000383ffff */
[----:B------:R-:W-:Y:S05]  /*9dd0*/  BRA `(.L_x_204) ;  /* 0xffffffa800fc7947 */ /* 0x000fea000383ffff */
.L_x_95:
[----:B------:R-:W-:-:S07]  /*9de0*/  MOV R0, UR5 ;  /* 0x0000000500007c02 */ /* 0x000fce0008000f00 */
.L_x_205:
[----:B-1----:R1:W2:Y:S02]  /*9df0*/  SYNCS.PHASECHK.TRANS64.TRYWAIT P0, [R0+URZ], R3 ;  /* 0x00000003000075a7 */ /* 0x0022a400080011ff */
[----:B--2---:R-:W-:Y:S05]  /*9e00*/  @!P0 NANOSLEEP.SYNCS 0x989680 ;  /* 0x009896800000895d */ /* 0x004fea0003900000 */
[----:B------:R-:W2:Y:S02]  /*9e10*/  @!P0 SYNCS.PHASECHK.TRANS64 P0, [R0+URZ], R3 ;  /* 0x00000003000085a7 */ /* 0x000ea400080010ff */
[----:B--2---:R-:W-:Y:S05]  /*9e20*/  @!P0 BRA `(.L_x_205) ;  /* 0xfffffffc00f08947 */ /* 0x004fea000383ffff */
[----:B------:R-:W-:Y:S05]  /*9e30*/  BRA `(.L_x_206) ;  /* 0xffffffac00087947 */ /* 0x000fea000383ffff */
.L_x_96:
[----:B------:R-:W-:-:S07]  /*9e40*/  MOV R0, UR4 ;  /* 0x0000000400007c02 */ /* 0x000fce0008000f00 */
.L_x_207:
[----:B-1----:R1:W2:Y:S02]  /*9e50*/  SYNCS.PHASECHK.TRANS64.TRYWAIT P0, [R0+URZ], R3 ;  /* 0x00000003000075a7 */ /* 0x0022a400080011ff */
[----:B--2---:R-:W-:Y:S05]  /*9e60*/  @!P0 NANOSLEEP.SYNCS 0x989680 ;  /* 0x009896800000895d */ /* 0x004fea0003900000 */
[----:B------:R-:W2:Y:S02]  /*9e70*/  @!P0 SYNCS.PHASECHK.TRANS64 P0, [R0+URZ], R3 ;  /* 0x00000003000085a7 */ /* 0x000ea400080010ff */
[----:B--2---:R-:W-:Y:S05]  /*9e80*/  @!P0 BRA `(.L_x_207) ;  /* 0xfffffffc00f08947 */ /* 0x004fea000383ffff */
[----:B------:R-:W-:Y:S05]  /*9e90*/  BRA `(.L_x_208) ;  /* 0xffffffac00147947 */ /* 0x000fea000383ffff */
.L_x_101:
[----:B--2---:R2:W3:Y:S02]  /*9ea0*/  SYNCS.PHASECHK.TRANS64.TRYWAIT P0, [R3+URZ+0x1f0], R0 ;  /* 0x0001f000030075a7 */ /* 0x0044e400080011ff */
[----:B---3--:R-:W-:Y:S05]  /*9eb0*/  @!P0 NANOSLEEP.SYNCS 0x989680 ;  /* 0x009896800000895d */ /* 0x008fea0003900000 */
[----:B------:R-:W3:Y:S02]  /*9ec0*/  @!P0 SYNCS.PHASECHK.TRANS64 P0, [R3+URZ+0x1f0], R0 ;  /* 0x0001f000030085a7 */ /* 0x000ee400080010ff */
[----:B---3--:R-:W-:Y:S05]  /*9ed0*/  @!P0 BRA `(.L_x_101) ;  /* 0xfffffffc00f08947 */ /* 0x008fea000383ffff */
[----:B------:R-:W-:Y:S05]  /*9ee0*/  BRA `(.L_x_209) ;  /* 0xffffffb0003c7947 */ /* 0x000fea000383ffff */
.L_x_104:
[----:B------:R-:W-:Y:S07]  /*9ef0*/  MOV R0, UR21 ;  /* 0x0000001500007c02 */ /* 0x000fee0008000f00 */
.L_x_210:
[----:B--2---:R2:W3:Y:S02]  /*9f00*/  SYNCS.PHASECHK.TRANS64.TRYWAIT P1, [R0+URZ+0x1e8], R3 ;  /* 0x0001e803000075a7 */ /* 0x0044e400080211ff */
[----:B---3--:R-:W-:Y:S05]  /*9f10*/  @!P1 NANOSLEEP.SYNCS 0x989680 ;  /* 0x009896800000995d */ /* 0x008fea0003900000 */
[----:B------:R-:W3:Y:S02]  /*9f20*/  @!P1 SYNCS.PHASECHK.TRANS64 P1, [R0+URZ+0x1e8], R3 ;  /* 0x0001e803000095a7 */ /* 0x000ee400080210ff */
[----:B---3--:R-:W-:Y:S05]  /*9f30*/  @!P1 BRA `(.L_x_210) ;  /* 0xfffffffc00f09947 */ /* 0x008fea000383ffff */
[----:B------:R-:W-:Y:S05]  /*9f40*/  BRA `(.L_x_103) ;  /* 0xffffffb400b07947 */ /* 0x000fea000383ffff */
.L_x_107:
[----:B--2---:R-:W-:Y:S07]  /*9f50*/  MOV R3, UR21 ;  /* 0x0000001500037c02 */ /* 0x004fee0008000f00 */
.L_x_211:
[----:B--2---:R2:W3:Y:S02]  /*9f60*/  SYNCS.PHASECHK.TRANS64.TRYWAIT P0, [R3+URZ+0x1d8], R2 ;  /* 0x0001d802030075a7 */ /* 0x0044e400080011ff */
[----:B---3--:R-:W-:Y:S05]  /*9f70*/  @!P0 NANOSLEEP.SYNCS 0x989680 ;  /* 0x009896800000895d */ /* 0x008fea0003900000 */
[----:B------:R-:W3:Y:S02]  /*9f80*/  @!P0 SYNCS.PHASECHK.TRANS64 P0, [R3+URZ+0x1d8], R2 ;  /* 0x0001d802030085a7 */ /* 0x000ee400080010ff */
[----:B---3--:R-:W-:Y:S05]  /*9f90*/  @!P0 BRA `(.L_x_211) ;  /* 0xfffffffc00f08947 */ /* 0x008fea000383ffff */
[----:B------:R-:W-:Y:S05]  /*9fa0*/  BRA `(.L_x_212) ;  /* 0xffffffb800047947 */ /* 0x000fea000383ffff */
.L_x_110:
[----:B--2---:R2:W3:Y:S02]  /*9fb0*/  SYNCS.PHASECHK.TRANS64.TRYWAIT P0, [R8+URZ+0x1f0], R3 ;  /* 0x0001f003080075a7 */ /* 0x0044e400080011ff */
[----:B---3--:R-:W-:Y:S05]  /*9fc0*/  @!P0 NANOSLEEP.SYNCS 0x989680 ;  /* 0x009896800000895d */ /* 0x008fea0003900000 */
[----:B------:R-:W3:Y:S02]  /*9fd0*/  @!P0 SYNCS.PHASECHK.TRANS64 P0, [R8+URZ+0x1f0], R3 ;  /* 0x0001f003080085a7 */ /* 0x000ee400080010ff */
[----:B---3--:R-:W-:Y:S05]  /*9fe0*/  @!P0 BRA `(.L_x_110) ;  /* 0xfffffffc00f08947 */ /* 0x008fea000383ffff */
[----:B------:R-:W-:Y:S05]  /*9ff0*/  BRA `(.L_x_213) ;  /* 0xffffffbc00947947 */ /* 0x000fea000383ffff */
.L_x_121:
[----:B-1----:R-:W-:Y:S04]  /*a000*/  MOV R0, UR44 ;  /* 0x0000002c00007c02 */ /* 0x002fe80008000f00 */
[----:B------:R1:W2:Y:S03]  /*a010*/  SYNCS.PHASECHK.TRANS64.TRYWAIT P1, [R0+URZ+0x1d0], R3 ;  /* 0x0001d003000075a7 */ /* 0x0002a600080211ff */
[----:B--2---:R-:W-:Y:S05]  /*a020*/  @!P1 NANOSLEEP.SYNCS 0x989680 ;  /* 0x009896800000995d */ /* 0x004fea0003900000 */
[----:B------:R-:W2:Y:S02]  /*a030*/  @!P1 SYNCS.PHASECHK.TRANS64 P1, [R0+URZ+0x1d0], R3 ;  /* 0x0001d003000095a7 */ /* 0x000ea400080210ff */
[----:B--2---:R-:W-:Y:S05]  /*a040*/  @!P1 BRA `(.L_x_121) ;  /* 0xfffffffc00ec9947 */ /* 0x004fea000383ffff */
[----:B------:R-:W-:Y:S05]  /*a050*/  BRA `(.L_x_120) ;  /* 0xffffffc800f87947 */ /* 0x000fea000383ffff */
.L_x_123:
[----:B------:R1:W1:Y:S02]  /*a060*/  SYNCS.PHASECHK.TRANS64.TRYWAIT P1, [R16+URZ+0x210], R9 ;  /* 0x00021009100075a7 */ /* 0x00026400080211ff */
[----:B-1----:R-:W-:Y:S05]  /*a070*/  @!P1 NANOSLEEP.SYNCS 0x989680 ;  /* 0x009896800000995d */ /* 0x002fea0003900000 */
[----:B------:R-:W1:Y:S02]  /*a080*/  @!P1 SYNCS.PHASECHK.TRANS64 P1, [R16+URZ+0x210], R9 ;  /* 0x00021009100095a7 */ /* 0x000e6400080210ff */
[----:B-1----:R-:W-:Y:S05]  /*a090*/  @!P1 BRA `(.L_x_123) ;  /* 0xfffffffc00f09947 */ /* 0x002fea000383ffff */
[----:B------:R-:W-:Y:S05]  /*a0a0*/  BRA `(.L_x_122) ;  /* 0xffffffcc00587947 */ /* 0x000fea000383ffff */
        .weak           $__internal_0_$__cuda_sm10x_tcgen05_guardrail_trap_col_being_dealloced_not_returned_by_alloc
        .type           $__internal_0_$__cuda_sm10x_tcgen05_guardrail_trap_col_being_dealloced_not_returned_by_alloc,@function
        .size           $__internal_0_$__cuda_sm10x_tcgen05_guardrail_trap_col_being_dealloced_not_returned_by_alloc,($__internal_1_$__cuda_sm10x_tcgen05_guardrail_trap_phase_invalid_during_alloc - $__internal_0_$__cuda_sm10x_tcgen05_guardrail_trap_col_being_dealloced_not_returned_by_alloc)
$__internal_0_$__cuda_sm10x_tcgen05_guardrail_trap_col_being_dealloced_not_returned_by_alloc:
[----:B------:R-:W-:Y:S05]  /*a0b0*/  BPT.TRAP 0x1 ;  /* 0x000000040000795c */ /* 0x000fea0000300000 */
[----:B------:R-:W-:-:S04]  /*a0c0*/  HFMA2 R3, -RZ, RZ, 0, 0 ;  /* 0x00000000ff037431 */ /* 0x000fc800000001ff */
[----:B------:R-:W-:Y:S05]  /*a0d0*/  RET.REL.NODEC R2 `(_ZN7cutlass13device_kernelINS_4gemm6kernel13GemmUniversalIN4cute5tupleIJiiiiEEENS1_10collective13CollectiveMmaINS1_35MainloopSm100TmaUmmaWarpSpecializedILi29ELi2ELi4ENS5_IJNS4_1CILi2EEENSA_ILi1EEESC_EEEEENS5_IJNSA_ILi64EEENSA_ILi160EEENSA_ILi32EEEEEEaNS5_IJlSC_lEEEaSJ_NS4_8TiledMMAINS4_8MMA_AtomIJNS4_15SM100_MMA_S8_SSIaaiLi64ELi160ELNS4_4UMMA5MajorE0ELSO_0ELNSN_8SaturateE0EEEEEENS4_6LayoutINS5_IJSC_SC_SC_EEENS5_IJNSA_ILi0EEESU_SU_EEEEENS5_IJNS4_10UnderscoreESX_SX_EEEEENS4_13SM90_TMA_LOADENS4_14ComposedLayoutINS4_7SwizzleILi1ELi4ELi3EEENS4_18smem_ptr_flag_bitsILi8EEENSS_INS5_IJNSA_ILi8EEESH_EEENS5_IJSH_SC_EEEEEEEvNS4_8identityENS4_23SM90_TMA_LOAD_MULTICASTES1A_vS1B_EENS_8epilogue10collective18CollectiveEpilogueINS1E_23Sm100TmaWarpSpecializedILi1ELi1ELi80ELb0ELb0EEEJSI_NS5_IJNSS_ISF_SC_EENSS_ISG_SC_EEEEEaSJ_aSJ_NS1E_6fusion15FusionCallbacksIS1I_NS1M_17LinearCombinationIaiaiLNS_15FloatRoundStyleE2EEESI_S1L_JEEENS4_5SM1004TMEM4LOAD26SM100_TMEM_LOAD_16dp32b16xES10_S1A_NS4_39AutoVectorizingCopyWithAssumedAlignmentILi128EEENS4_14SM90_TMA_STOREES1A_S1X_S1X_EEEvvEEEEvNT_6ParamsE) ;  /* 0xffffff5c02c87950 */ /* 0x000fea0003c3ffff */
        .weak           $__internal_1_$__cuda_sm10x_tcgen05_guardrail_trap_phase_invalid_during_alloc
        .type           $__internal_1_$__cuda_sm10x_tcgen05_guardrail_trap_phase_invalid_during_alloc,@function
        .size           $__internal_1_$__cuda_sm10x_tcgen05_guardrail_trap_phase_invalid_during_alloc,($__internal_2_$__cuda_sm10x_tcgen05_guardrail_trap_unallocated_columns_being_dealloced - $__internal_1_$__cuda_sm10x_tcgen05_guardrail_trap_phase_invalid_during_alloc)
$__internal_1_$__cuda_sm10x_tcgen05_guardrail_trap_phase_invalid_during_alloc:
[----:B------:R-:W-:Y:S05]  /*a0e0*/  BPT.TRAP 0x1 ;  /* 0x000000040000795c */ /* 0x000fea0000300000 */
[----:B------:R-:W-:-:S04]  /*a0f0*/  MOV R5, 0x0 ;  /* 0x0000000000057802 */ /* 0x000fc80000000f00 */
[----:B------:R-:W-:Y:S05]  /*a100*/  RET.REL.NODEC R4 `(_ZN7cutlass13device_kernelINS_4gemm6kernel13GemmUniversalIN4cute5tupleIJiiiiEEENS1_10collective13CollectiveMmaINS1_35MainloopSm100TmaUmmaWarpSpecializedILi29ELi2ELi4ENS5_IJNS4_1CILi2EEENSA_ILi1EEESC_EEEEENS5_IJNSA_ILi64EEENSA_ILi160EEENSA_ILi32EEEEEEaNS5_IJlSC_lEEEaSJ_NS4_8TiledMMAINS4_8MMA_AtomIJNS4_15SM100_MMA_S8_SSIaaiLi64ELi160ELNS4_4UMMA5MajorE0ELSO_0ELNSN_8SaturateE0EEEEEENS4_6LayoutINS5_IJSC_SC_SC_EEENS5_IJNSA_ILi0EEESU_SU_EEEEENS5_IJNS4_10UnderscoreESX_SX_EEEEENS4_13SM90_TMA_LOADENS4_14ComposedLayoutINS4_7SwizzleILi1ELi4ELi3EEENS4_18smem_ptr_flag_bitsILi8EEENSS_INS5_IJNSA_ILi8EEESH_EEENS5_IJSH_SC_EEEEEEEvNS4_8identityENS4_23SM90_TMA_LOAD_MULTICASTES1A_vS1B_EENS_8epilogue10collective18CollectiveEpilogueINS1E_23Sm100TmaWarpSpecializedILi1ELi1ELi80ELb0ELb0EEEJSI_NS5_IJNSS_ISF_SC_EENSS_ISG_SC_EEEEEaSJ_aSJ_NS1E_6fusion15FusionCallbacksIS1I_NS1M_17LinearCombinationIaiaiLNS_15FloatRoundStyleE2EEESI_S1L_JEEENS4_5SM1004TMEM4LOAD26SM100_TMEM_LOAD_16dp32b16xES10_S1A_NS4_39AutoVectorizingCopyWithAssumedAlignmentILi128EEENS4_14SM90_TMA_STOREES1A_S1X_S1X_EEEvvEEEEvNT_6ParamsE) ;  /* 0xffffff5c04bc7950 */ /* 0x000fea0003c3ffff */
        .weak           $__internal_2_$__cuda_sm10x_tcgen05_guardrail_trap_unallocated_columns_being_dealloced
        .type           $__internal_2_$__cuda_sm10x_tcgen05_guardrail_trap_unallocated_columns_being_dealloced,@function
        .size           $__internal_2_$__cuda_sm10x_tcgen05_guardrail_trap_unallocated_columns_being_dealloced,(.L_x_215 - $__internal_2_$__cuda_sm10x_tcgen05_guardrail_trap_unallocated_columns_being_dealloced)
$__internal_2_$__cuda_sm10x_tcgen05_guardrail_trap_unallocated_columns_being_dealloced:
[----:B------:R-:W-:Y:S05]  /*a110*/  BPT.TRAP 0x1 ;  /* 0x000000040000795c */ /* 0x000fea0000300000 */
[----:B------:R-:W-:-:S04]  /*a120*/  HFMA2 R3, -RZ, RZ, 0, 0 ;  /* 0x00000000ff037431 */ /* 0x000fc800000001ff */
[----:B------:R-:W-:Y:S05]  /*a130*/  RET.REL.NODEC R2 `(_ZN7cutlass13device_kernelINS_4gemm6kernel13GemmUniversalIN4cute5tupleIJiiiiEEENS1_10collective13CollectiveMmaINS1_35MainloopSm100TmaUmmaWarpSpecializedILi29ELi2ELi4ENS5_IJNS4_1CILi2EEENSA_ILi1EEESC_EEEEENS5_IJNSA_ILi64EEENSA_ILi160EEENSA_ILi32EEEEEEaNS5_IJlSC_lEEEaSJ_NS4_8TiledMMAINS4_8MMA_AtomIJNS4_15SM100_MMA_S8_SSIaaiLi64ELi160ELNS4_4UMMA5MajorE0ELSO_0ELNSN_8SaturateE0EEEEEENS4_6LayoutINS5_IJSC_SC_SC_EEENS5_IJNSA_ILi0EEESU_SU_EEEEENS5_IJNS4_10UnderscoreESX_SX_EEEEENS4_13SM90_TMA_LOADENS4_14ComposedLayoutINS4_7SwizzleILi1ELi4ELi3EEENS4_18smem_ptr_flag_bitsILi8EEENSS_INS5_IJNSA_ILi8EEESH_EEENS5_IJSH_SC_EEEEEEEvNS4_8identityENS4_23SM90_TMA_LOAD_MULTICASTES1A_vS1B_EENS_8epilogue10collective18CollectiveEpilogueINS1E_23Sm100TmaWarpSpecializedILi1ELi1ELi80ELb0ELb0EEEJSI_NS5_IJNSS_ISF_SC_EENSS_ISG_SC_EEEEEaSJ_aSJ_NS1E_6fusion15FusionCallbacksIS1I_NS1M_17LinearCombinationIaiaiLNS_15FloatRoundStyleE2EEESI_S1L_JEEENS4_5SM1004TMEM4LOAD26SM100_TMEM_LOAD_16dp32b16xES10_S1A_NS4_39AutoVectorizingCopyWithAssumedAlignmentILi128EEENS4_14SM90_TMA_STOREES1A_S1X_S1X_EEEvvEEEEvNT_6ParamsE) ;  /* 0xffffff5c02b07950 */ /* 0x000fea0003c3ffff */
.L_x_214:
[----:B------:R-:W-:-:S00]  /*a140*/  BRA `(.L_x_214) ;  /* 0xfffffffc00fc7947 */ /* 0x000fc0000383ffff */
[----:B------:R-:W-:-:S00]  /*a150*/  NOP ;  /* 0x0000000000007918 */ /* 0x000fc00000000000 */
        /* <DEDUP_REMOVED lines=10> */
.L_x_215:


//--------------------- .nv.global.init           --------------------------
	.section	.nv.global.init,"aw",@progbits
.nv.global.init:
	.type		$str$27,@object
	.size		$str$27,($str$28 - $str$27)
$str$27:
        /*0000*/ 	.byte	0x28, 0x61, 0x64, 0x64, 0x72, 0x65, 0x73, 0x73, 0x20, 0x26, 0x20, 0x6d, 0x61, 0x73, 0x6b, 0x29
        /*0010*/ 	.byte	0x20, 0x3d, 0x3d, 0x20, 0x30, 0x00
	.type		$str$28,@object
	.size		$str$28,($str$26 - $str$28)
$str$28:
        /*0016*/ 	.byte	0x2f, 0x74, 0x6d, 0x70, 0x2f, 0x63, 0x75, 0x74, 0x6c, 0x61, 0x73, 0x73, 0x5f, 0x73, 0x77, 0x65
        /*0026*/ 	.byte	0x65, 0x70, 0x5f, 0x73, 0x72, 0x63, 0x2f, 0x69, 0x6e, 0x63, 0x6c, 0x75, 0x64, 0x65, 0x2f, 0x63
        /*0036*/ 	.byte	0x75, 0x74, 0x65, 0x2f, 0x70, 0x6f, 0x69, 0x6e, 0x74, 0x65, 0x72, 0x5f, 0x66, 0x6c, 0x61, 0x67
        /*0046*/ 	.byte	0x67, 0x65, 0x64, 0x2e, 0x68, 0x70, 0x70, 0x00
	.type		$str$26,@object
	.size		$str$26,($str$25 - $str$26)
$str$26:
        /*004e*/ 	.byte	0x2f, 0x74, 0x6d, 0x70, 0x2f, 0x63, 0x75, 0x74, 0x6c, 0x61, 0x73, 0x73, 0x5f, 0x73, 0x77, 0x65
        /*005e*/ 	.byte	0x65, 0x70, 0x5f, 0x73, 0x72, 0x63, 0x2f, 0x69, 0x6e, 0x63, 0x6c, 0x75, 0x64, 0x65, 0x2f, 0x63
        /*006e*/ 	.byte	0x75, 0x74, 0x65, 0x2f, 0x61, 0x74, 0x6f, 0x6d, 0x2f, 0x63, 0x6f, 0x70, 0x79, 0x5f, 0x74, 0x72
        /*007e*/ 	.byte	0x61, 0x69, 0x74, 0x73, 0x5f, 0x73, 0x6d, 0x31, 0x30, 0x30, 0x2e, 0x68, 0x70, 0x70, 0x00
	.type		$str$25,@object
	.size		$str$25,(__unnamed_1 - $str$25)
$str$25:
        /*008d*/ 	.byte	0x28, 0x28, 0x75, 0x69, 0x6e, 0x74, 0x33, 0x32, 0x5f, 0x74, 0x28, 0x74, 0x68, 0x72, 0x65, 0x61
        /*009d*/ 	.byte	0x64, 0x49, 0x64, 0x78, 0x2e, 0x78, 0x29, 0x20, 0x2f, 0x20, 0x33, 0x32, 0x29, 0x20, 0x25, 0x20
        /*00ad*/ 	.byte	0x34, 0x29, 0x20, 0x3d, 0x3d, 0x20, 0x28, 0x28, 0x28, 0x74, 0x6d, 0x65, 0x6d, 0x5f, 0x61, 0x64
        /*00bd*/ 	.byte	0x64, 0x72, 0x20, 0x3e, 0x3e, 0x20, 0x31, 0x36, 0x29, 0x20, 0x2f, 0x20, 0x33, 0x32, 0x29, 0x20
        /*00cd*/ 	.byte	0x25, 0x20, 0x34, 0x29, 0x00
	.type		__unnamed_1,@object
	.size		__unnamed_1,(__unnamed_2 - __unnamed_1)
__unnamed_1:
        /*00d2*/ 	.byte	0x61, 0x75, 0x74, 0x6f, 0x20, 0x63, 0x75, 0x74, 0x65, 0x3a, 0x3a, 0x61, 0x73, 0x5f, 0x70, 0x6f
        /* <DEDUP_REMOVED lines=24> */
        /*0262*/ 	.byte	0x3e, 0x3e, 0x3e, 0x5d, 0x00
	.type		__unnamed_2,@object
	.size		__unnamed_2,(.L_2 - __unnamed_2)
__unnamed_2:
        /* <DEDUP_REMOVED lines=37> */
        /*04b7*/ 	.byte	0x74, 0x65, 0x3a, 0x3a, 0x43, 0x3c, 0x30, 0x3e, 0x3e, 0x3e, 0x3e, 0x5d, 0x00
.L_2:


//--------------------- .nv.shared._ZN7cutlass13device_kernelINS_4gemm6kernel13GemmUniversalIN4cute5tupleIJiiiiEEENS1_10collective13CollectiveMmaINS1_35MainloopSm100TmaUmmaWarpSpecializedILi29ELi2ELi4ENS5_IJNS4_1CILi2EEENSA_ILi1EEESC_EEEEENS5_IJNSA_ILi64EEENSA_ILi160EEENSA_ILi32EEEEEEaNS5_IJlSC_lEEEaSJ_NS4_8TiledMMAINS4_8MMA_AtomIJNS4_15SM100_MMA_S8_SSIaaiLi64ELi160ELNS4_4UMMA5MajorE0ELSO_0ELNSN_8SaturateE0EEEEEENS4_6LayoutINS5_IJSC_SC_SC_EEENS5_IJNSA_ILi0EEESU_SU_EEEEENS5_IJNS4_10UnderscoreESX_SX_EEEEENS4_13SM90_TMA_LOADENS4_14ComposedLayoutINS4_7SwizzleILi1ELi4ELi3EEENS4_18smem_ptr_flag_bitsILi8EEENSS_INS5_IJNSA_ILi8EEESH_EEENS5_IJSH_SC_EEEEEEEvNS4_8identityENS4_23SM90_TMA_LOAD_MULTICASTES1A_vS1B_EENS_8epilogue10collective18CollectiveEpilogueINS1E_23Sm100TmaWarpSpecializedILi1ELi1ELi80ELb0ELb0EEEJSI_NS5_IJNSS_ISF_SC_EENSS_ISG_SC_EEEEEaSJ_aSJ_NS1E_6fusion15FusionCallbacksIS1I_NS1M_17LinearCombinationIaiaiLNS_15FloatRoundStyleE2EEESI_S1L_JEEENS4_5SM1004TMEM4LOAD26SM100_TMEM_LOAD_16dp32b16xES10_S1A_NS4_39AutoVectorizingCopyWithAssumedAlignmentILi128EEENS4_14SM90_TMA_STOREES1A_S1X_S1X_EEEvvEEEEvNT_6ParamsE --------------------------
	.section	.nv.shared._ZN7cutlass13device_kernelINS_4gemm6kernel13GemmUniversalIN4cute5tupleIJiiiiEEENS1_10collective13CollectiveMmaINS1_35MainloopSm100TmaUmmaWarpSpecializedILi29ELi2ELi4ENS5_IJNS4_1CILi2EEENSA_ILi1EEESC_EEEEENS5_IJNSA_ILi64EEENSA_ILi160EEENSA_ILi32EEEEEEaNS5_IJlSC_lEEEaSJ_NS4_8TiledMMAINS4_8MMA_AtomIJNS4_15SM100_MMA_S8_SSIaaiLi64ELi160ELNS4_4UMMA5MajorE0ELSO_0ELNSN_8SaturateE0EEEEEENS4_6LayoutINS5_IJSC_SC_SC_EEENS5_IJNSA_ILi0EEESU_SU_EEEEENS5_IJNS4_10UnderscoreESX_SX_EEEEENS4_13SM90_TMA_LOADENS4_14ComposedLayoutINS4_7SwizzleILi1ELi4ELi3EEENS4_18smem_ptr_flag_bitsILi8EEENSS_INS5_IJNSA_ILi8EEESH_EEENS5_IJSH_SC_EEEEEEEvNS4_8identityENS4_23SM90_TMA_LOAD_MULTICASTES1A_vS1B_EENS_8epilogue10collective18CollectiveEpilogueINS1E_23Sm100TmaWarpSpecializedILi1ELi1ELi80ELb0ELb0EEEJSI_NS5_IJNSS_ISF_SC_EENSS_ISG_SC_EEEEEaSJ_aSJ_NS1E_6fusion15FusionCallbacksIS1I_NS1M_17LinearCombinationIaiaiLNS_15FloatRoundStyleE2EEESI_S1L_JEEENS4_5SM1004TMEM4LOAD26SM100_TMEM_LOAD_16dp32b16xES10_S1A_NS4_39AutoVectorizingCopyWithAssumedAlignmentILi128EEENS4_14SM90_TMA_STOREES1A_S1X_S1X_EEEvvEEEEvNT_6ParamsE,"aw",@nobits
	.sectionflags	@""
	.align	16
	.zero		1024


//--------------------- .nv.shared.reserved.0     --------------------------
	.section	.nv.shared.reserved.0,"aw",@nobits
	.weak		__nv_reservedSMEM_offset_0_alias
	.size		__nv_reservedSMEM_offset_0_alias, 0, 64
	.other		__nv_reservedSMEM_offset_0_alias,@"STO_CUDA_RESERVED_SHARED STV_DEFAULT"
__nv_reservedSMEM_offset_0_alias:
	.zero		0
.nv.shared.reserved.0:
	.zero		64
	.weak		__nv_reservedSMEM_tcgen05_partition
	.type		__nv_reservedSMEM_tcgen05_partition,@object
	.size		__nv_reservedSMEM_tcgen05_partition,(.L_0 - __nv_reservedSMEM_tcgen05_partition)
__nv_reservedSMEM_tcgen05_partition:
	.zero		32
.L_0:


//--------------------- .nv.global                --------------------------
	.section	.nv.global,"aw",@nobits
.nv.global:
	.type		_ZN40_INTERNAL_8c11bd25_4_k_cu_f1fdba96_274604cute1_E,@object
	.size		_ZN40_INTERNAL_8c11bd25_4_k_cu_f1fdba96_274604cute1_E,(_ZN40_INTERNAL_8c11bd25_4_k_cu_f1fdba96_274604cuda3std3__45__cpo6cbeginE - _ZN40_INTERNAL_8c11bd25_4_k_cu_f1fdba96_274604cute1_E)
_ZN40_INTERNAL_8c11bd25_4_k_cu_f1fdba96_274604cute1_E:
	.zero		1
	.type		_ZN40_INTERNAL_8c11bd25_4_k_cu_f1fdba96_274604cuda3std3__45__cpo6cbeginE,@object
	.size		_ZN40_INTERNAL_8c11bd25_4_k_cu_f1fdba96_274604cuda3std3__45__cpo6cbeginE,(_ZN40_INTERNAL_8c11bd25_4_k_cu_f1fdba96_274604cuda3std3__48in_placeE - _ZN40_INTERNAL_8c11bd25_4_k_cu_f1fdba96_274604cuda3std3__45__cpo6cbeginE)
_ZN40_INTERNAL_8c11bd25_4_k_cu_f1fdba96_274604cuda3std3__45__cpo6cbeginE:
	.zero		1
	.type		_ZN40_INTERNAL_8c11bd25_4_k_cu_f1fdba96_274604cuda3std3__48in_placeE,@object
	.size		_ZN40_INTERNAL_8c11bd25_4_k_cu_f1fdba96_274604cuda3std3__48in_placeE,(_ZN40_INTERNAL_8c11bd25_4_k_cu_f1fdba96_274604cuda3std6ranges3__45__cpo9iter_moveE - _ZN40_INTERNAL_8c11bd25_4_k_cu_f1fdba96_274604cuda3std3__48in_placeE)
_ZN40_INTERNAL_8c11bd25_4_k_cu_f1fdba96_274604cuda3std3__48in_placeE:
	.zero		1
	.type		_ZN40_INTERNAL_8c11bd25_4_k_cu_f1fdba96_274604cuda3std6ranges3__45__cpo9iter_moveE,@object
	.size		_ZN40_INTERNAL_8c11bd25_4_k_cu_f1fdba96_274604cuda3std6ranges3__45__cpo9iter_moveE,(_ZN40_INTERNAL_8c11bd25_4_k_cu_f1fdba96_274604cuda3std3__45__cpo5beginE - _ZN40_INTERNAL_8c11bd25_4_k_cu_f1fdba96_274604cuda3std6ranges3__45__cpo9iter_moveE)
_ZN40_INTERNAL_8c11bd25_4_k_cu_f1fdba96_274604cuda3std6ranges3__45__cpo9iter_moveE:
	.zero		1
	.type		_ZN40_INTERNAL_8c11bd25_4_k_cu_f1fdba96_274604cuda3std3__45__cpo5beginE,@object
	.size		_ZN40_INTERNAL_8c11bd25_4_k_cu_f1fdba96_274604cuda3std3__45__cpo5beginE,(_ZN40_INTERNAL_8c11bd25_4_k_cu_f1fdba96_274604cuda3std3__442_GLOBAL__N__8c11bd25_4_k_cu_f1fdba96_274606ignoreE - _ZN40_INTERNAL_8c11bd25_4_k_cu_f1fdba96_274604cuda3std3__45__cpo5beginE)
_ZN40_INTERNAL_8c11bd25_4_k_cu_f1fdba96_274604cuda3std3__45__cpo5beginE:
	.zero		1
	.type		_ZN40_INTERNAL_8c11bd25_4_k_cu_f1fdba96_274604cuda3std3__442_GLOBAL__N__8c11bd25_4_k_cu_f1fdba96_274606ignoreE,@object
	.size		_ZN40_INTERNAL_8c11bd25_4_k_cu_f1fdba96_274604cuda3std3__442_GLOBAL__N__8c11bd25_4_k_cu_f1fdba96_274606ignoreE,(_ZN40_INTERNAL_8c11bd25_4_k_cu_f1fdba96_274604cute7productE - _ZN40_INTERNAL_8c11bd25_4_k_cu_f1fdba96_274604cuda3std3__442_GLOBAL__N__8c11bd25_4_k_cu_f1fdba96_274606ignoreE)
_ZN40_INTERNAL_8c11bd25_4_k_cu_f1fdba96_274604cuda3std3__442_GLOBAL__N__8c11bd25_4_k_cu_f1fdba96_274606ignoreE:
	.zero		1
	.type		_ZN40_INTERNAL_8c11bd25_4_k_cu_f1fdba96_274604cute7productE,@object
	.size		_ZN40_INTERNAL_8c11bd25_4_k_cu_f1fdba96_274604cute7productE,(_ZN40_INTERNAL_8c11bd25_4_k_cu_f1fdba96_274604cuda3std3__45__cpo3endE - _ZN40_INTERNAL_8c11bd25_4_k_cu_f1fdba96_274604cute7productE)
_ZN40_INTERNAL_8c11bd25_4_k_cu_f1fdba96_274604cute7productE:
	.zero		1
	.type		_ZN40_INTERNAL_8c11bd25_4_k_cu_f1fdba96_274604cuda3std3__45__cpo3endE,@object
	.size		_ZN40_INTERNAL_8c11bd25_4_k_cu_f1fdba96_274604cuda3std3__45__cpo3endE,(_ZN40_INTERNAL_8c11bd25_4_k_cu_f1fdba96_274604cuda3std3__419piecewise_constructE - _ZN40_INTERNAL_8c11bd25_4_k_cu_f1fdba96_274604cuda3std3__45__cpo3endE)
_ZN40_INTERNAL_8c11bd25_4_k_cu_f1fdba96_274604cuda3std3__45__cpo3endE:
	.zero		1
	.type		_ZN40_INTERNAL_8c11bd25_4_k_cu_f1fdba96_274604cuda3std3__419piecewise_constructE,@object
	.size		_ZN40_INTERNAL_8c11bd25_4_k_cu_f1fdba96_274604cuda3std3__419piecewise_constructE,(_ZN40_INTERNAL_8c11bd25_4_k_cu_f1fdba96_274604cuda3std3__45__cpo4cendE - _ZN40_INTERNAL_8c11bd25_4_k_cu_f1fdba96_274604cuda3std3__419piecewise_constructE)
_ZN40_INTERNAL_8c11bd25_4_k_cu_f1fdba96_274604cuda3std3__419piecewise_constructE:
	.zero		1
	.type		_ZN40_INTERNAL_8c11bd25_4_k_cu_f1fdba96_274604cuda3std3__45__cpo4cendE,@object
	.size		_ZN40_INTERNAL_8c11bd25_4_k_cu_f1fdba96_274604cuda3std3__45__cpo4cendE,(_ZN40_INTERNAL_8c11bd25_4_k_cu_f1fdba96_274604cuda3std6ranges3__45__cpo4swapE - _ZN40_INTERNAL_8c11bd25_4_k_cu_f1fdba96_274604cuda3std3__45__cpo4cendE)
_ZN40_INTERNAL_8c11bd25_4_k_cu_f1fdba96_274604cuda3std3__45__cpo4cendE:
	.zero		1
	.type		_ZN40_INTERNAL_8c11bd25_4_k_cu_f1fdba96_274604cuda3std6ranges3__45__cpo4swapE,@object
	.size		_ZN40_INTERNAL_8c11bd25_4_k_cu_f1fdba96_274604cuda3std6ranges3__45__cpo4swapE,(.L_10 - _ZN40_INTERNAL_8c11bd25_4_k_cu_f1fdba96_274604cuda3std6ranges3__45__cpo4swapE)
_ZN40_INTERNAL_8c11bd25_4_k_cu_f1fdba96_274604cuda3std6ranges3__45__cpo4swapE:
	.zero		1
.L_10:


//--------------------- .nv.constant0._ZN7cutlass13device_kernelINS_4gemm6kernel13GemmUniversalIN4cute5tupleIJiiiiEEENS1_10collective13CollectiveMmaINS1_35MainloopSm100TmaUmmaWarpSpecializedILi29ELi2ELi4ENS5_IJNS4_1CILi2EEENSA_ILi1EEESC_EEEEENS5_IJNSA_ILi64EEENSA_ILi160EEENSA_ILi32EEEEEEaNS5_IJlSC_lEEEaSJ_NS4_8TiledMMAINS4_8MMA_AtomIJNS4_15SM100_MMA_S8_SSIaaiLi64ELi160ELNS4_4UMMA5MajorE0ELSO_0ELNSN_8SaturateE0EEEEEENS4_6LayoutINS5_IJSC_SC_SC_EEENS5_IJNSA_ILi0EEESU_SU_EEEEENS5_IJNS4_10UnderscoreESX_SX_EEEEENS4_13SM90_TMA_LOADENS4_14ComposedLayoutINS4_7SwizzleILi1ELi4ELi3EEENS4_18smem_ptr_flag_bitsILi8EEENSS_INS5_IJNSA_ILi8EEESH_EEENS5_IJSH_SC_EEEEEEEvNS4_8identityENS4_23SM90_TMA_LOAD_MULTICASTES1A_vS1B_EENS_8epilogue10collective18CollectiveEpilogueINS1E_23Sm100TmaWarpSpecializedILi1ELi1ELi80ELb0ELb0EEEJSI_NS5_IJNSS_ISF_SC_EENSS_ISG_SC_EEEEEaSJ_aSJ_NS1E_6fusion15FusionCallbacksIS1I_NS1M_17LinearCombinationIaiaiLNS_15FloatRoundStyleE2EEESI_S1L_JEEENS4_5SM1004TMEM4LOAD26SM100_TMEM_LOAD_16dp32b16xES10_S1A_NS4_39AutoVectorizingCopyWithAssumedAlignmentILi128EEENS4_14SM90_TMA_STOREES1A_S1X_S1X_EEEvvEEEEvNT_6ParamsE --------------------------
	.section	.nv.constant0._ZN7cutlass13device_kernelINS_4gemm6kernel13GemmUniversalIN4cute5tupleIJiiiiEEENS1_10collective13CollectiveMmaINS1_35MainloopSm100TmaUmmaWarpSpecializedILi29ELi2ELi4ENS5_IJNS4_1CILi2EEENSA_ILi1EEESC_EEEEENS5_IJNSA_ILi64EEENSA_ILi160EEENSA_ILi32EEEEEEaNS5_IJlSC_lEEEaSJ_NS4_8TiledMMAINS4_8MMA_AtomIJNS4_15SM100_MMA_S8_SSIaaiLi64ELi160ELNS4_4UMMA5MajorE0ELSO_0ELNSN_8SaturateE0EEEEEENS4_6LayoutINS5_IJSC_SC_SC_EEENS5_IJNSA_ILi0EEESU_SU_EEEEENS5_IJNS4_10UnderscoreESX_SX_EEEEENS4_13SM90_TMA_LOADENS4_14ComposedLayoutINS4_7SwizzleILi1ELi4ELi3EEENS4_18smem_ptr_flag_bitsILi8EEENSS_INS5_IJNSA_ILi8EEESH_EEENS5_IJSH_SC_EEEEEEEvNS4_8identityENS4_23SM90_TMA_LOAD_MULTICASTES1A_vS1B_EENS_8epilogue10collective18CollectiveEpilogueINS1E_23Sm100TmaWarpSpecializedILi1ELi1ELi80ELb0ELb0EEEJSI_NS5_IJNSS_ISF_SC_EENSS_ISG_SC_EEEEEaSJ_aSJ_NS1E_6fusion15FusionCallbacksIS1I_NS1M_17LinearCombinationIaiaiLNS_15FloatRoundStyleE2EEESI_S1L_JEEENS4_5SM1004TMEM4LOAD26SM100_TMEM_LOAD_16dp32b16xES10_S1A_NS4_39AutoVectorizingCopyWithAssumedAlignmentILi128EEENS4_14SM90_TMA_STOREES1A_S1X_S1X_EEEvvEEEEvNT_6ParamsE,"a",@progbits
	.sectionflags	@""
	.align	4
.nv.constant0._ZN7cutlass13device_kernelINS_4gemm6kernel13GemmUniversalIN4cute5tupleIJiiiiEEENS1_10collective13CollectiveMmaINS1_35MainloopSm100TmaUmmaWarpSpecializedILi29ELi2ELi4ENS5_IJNS4_1CILi2EEENSA_ILi1EEESC_EEEEENS5_IJNSA_ILi64EEENSA_ILi160EEENSA_ILi32EEEEEEaNS5_IJlSC_lEEEaSJ_NS4_8TiledMMAINS4_8MMA_AtomIJNS4_15SM100_MMA_S8_SSIaaiLi64ELi160ELNS4_4UMMA5MajorE0ELSO_0ELNSN_8SaturateE0EEEEEENS4_6LayoutINS5_IJSC_SC_SC_EEENS5_IJNSA_ILi0EEESU_SU_EEEEENS5_IJNS4_10UnderscoreESX_SX_EEEEENS4_13SM90_TMA_LOADENS4_14ComposedLayoutINS4_7SwizzleILi1ELi4ELi3EEENS4_18smem_ptr_flag_bitsILi8EEENSS_INS5_IJNSA_ILi8EEESH_EEENS5_IJSH_SC_EEEEEEEvNS4_8identityENS4_23SM90_TMA_LOAD_MULTICASTES1A_vS1B_EENS_8epilogue10collective18CollectiveEpilogueINS1E_23Sm100TmaWarpSpecializedILi1ELi1ELi80ELb0ELb0EEEJSI_NS5_IJNSS_ISF_SC_EENSS_ISG_SC_EEEEEaSJ_aSJ_NS1E_6fusion15FusionCallbacksIS1I_NS1M_17LinearCombinationIaiaiLNS_15FloatRoundStyleE2EEESI_S1L_JEEENS4_5SM1004TMEM4LOAD26SM100_TMEM_LOAD_16dp32b16xES10_S1A_NS4_39AutoVectorizingCopyWithAssumedAlignmentILi128EEENS4_14SM90_TMA_STOREES1A_S1X_S1X_EEEvvEEEEvNT_6ParamsE:
	.zero		2944


//--------------------- SYMBOLS --------------------------

	.type		.nv.reservedSmem.offset0,@object
	.size		.nv.reservedSmem.offset0,0x4
	.type		.nv.reservedSmem.cap,@object
	.size		.nv.reservedSmem.cap,0x4
	.type		__assertfail,@function
